//
// Generated by NVIDIA NVVM Compiler
//
// Compiler Build ID: CL-36424714
// Cuda compilation tools, release 13.0, V13.0.88
// Based on NVVM 20.0.0
//

.version 9.0
.target sm_100
.address_size 64

	// .globl	_Z16kernel_warmingupv
// _ZZ15kernel_find_maxPfS_PijE5cache has been demoted

.visible .entry _Z16kernel_warmingupv()
{


	ret;

}
	// .globl	_Z21kernel_strong_cornersPiPfii
.visible .entry _Z21kernel_strong_cornersPiPfii(
	.param .u64 .ptr .align 1 _Z21kernel_strong_cornersPiPfii_param_0,
	.param .u64 .ptr .align 1 _Z21kernel_strong_cornersPiPfii_param_1,
	.param .u32 _Z21kernel_strong_cornersPiPfii_param_2,
	.param .u32 _Z21kernel_strong_cornersPiPfii_param_3
)
{
	.reg .pred 	%p<9>;
	.reg .b32 	%r<19>;
	.reg .b32 	%f<2>;
	.reg .b64 	%rd<9>;

	ld.param.u64 	%rd1, [_Z21kernel_strong_cornersPiPfii_param_0];
	ld.param.u64 	%rd2, [_Z21kernel_strong_cornersPiPfii_param_1];
	ld.param.u32 	%r5, [_Z21kernel_strong_cornersPiPfii_param_2];
	ld.param.u32 	%r6, [_Z21kernel_strong_cornersPiPfii_param_3];
	mov.u32 	%r8, %tid.x;
	mov.u32 	%r9, %ctaid.x;
	mov.u32 	%r10, %ntid.x;
	mad.lo.s32 	%r11, %r9, %r10, %r8;
	mov.u32 	%r12, %tid.y;
	mov.u32 	%r13, %ctaid.y;
	mov.u32 	%r14, %ntid.y;
	mad.lo.s32 	%r15, %r13, %r14, %r12;
	setp.lt.s32 	%p1, %r11, 6;
	add.s32 	%r16, %r5, -6;
	setp.ge.s32 	%p2, %r11, %r16;
	or.pred  	%p3, %p1, %p2;
	setp.lt.u32 	%p4, %r15, 6;
	or.pred  	%p5, %p4, %p3;
	add.s32 	%r17, %r6, -6;
	setp.ge.s32 	%p6, %r15, %r17;
	or.pred  	%p7, %p5, %p6;
	@%p7 bra 	$L__BB1_3;
	cvta.to.global.u64 	%rd3, %rd2;
	mad.lo.s32 	%r3, %r5, %r15, %r11;
	mul.wide.s32 	%rd4, %r3, 4;
	add.s64 	%rd5, %rd3, %rd4;
	ld.global.f32 	%f1, [%rd5];
	setp.geu.f32 	%p8, %f1, 0f00000000;
	@%p8 bra 	$L__BB1_3;
	cvta.to.global.u64 	%rd6, %rd1;
	add.s64 	%rd8, %rd6, %rd4;
	mov.b32 	%r18, 0;
	st.global.u32 	[%rd8], %r18;
$L__BB1_3:
	ret;

}
	// .globl	_Z13kernel_memsetPiii
.visible .entry _Z13kernel_memsetPiii(
	.param .u64 .ptr .align 1 _Z13kernel_memsetPiii_param_0,
	.param .u32 _Z13kernel_memsetPiii_param_1,
	.param .u32 _Z13kernel_memsetPiii_param_2
)
{
	.reg .pred 	%p<4>;
	.reg .b32 	%r<13>;
	.reg .b64 	%rd<5>;

	ld.param.u64 	%rd1, [_Z13kernel_memsetPiii_param_0];
	ld.param.u32 	%r3, [_Z13kernel_memsetPiii_param_1];
	ld.param.u32 	%r4, [_Z13kernel_memsetPiii_param_2];
	mov.u32 	%r5, %tid.x;
	mov.u32 	%r6, %ctaid.x;
	mov.u32 	%r7, %ntid.x;
	mad.lo.s32 	%r1, %r6, %r7, %r5;
	mov.u32 	%r8, %tid.y;
	mov.u32 	%r9, %ctaid.y;
	mov.u32 	%r10, %ntid.y;
	mad.lo.s32 	%r2, %r9, %r10, %r8;
	setp.ge.s32 	%p1, %r2, %r3;
	setp.ge.s32 	%p2, %r1, %r4;
	or.pred  	%p3, %p1, %p2;
	@%p3 bra 	$L__BB2_2;
	cvta.to.global.u64 	%rd2, %rd1;
	mad.lo.s32 	%r11, %r3, %r1, %r2;
	mul.wide.s32 	%rd3, %r11, 4;
	add.s64 	%rd4, %rd2, %rd3;
	mov.b32 	%r12, 0;
	st.global.u32 	[%rd4], %r12;
$L__BB2_2:
	ret;

}
	// .globl	_Z27kernel_imgblurg_separable_1PiS_S_S_S_S_ii
.visible .entry _Z27kernel_imgblurg_separable_1PiS_S_S_S_S_ii(
	.param .u64 .ptr .align 1 _Z27kernel_imgblurg_separable_1PiS_S_S_S_S_ii_param_0,
	.param .u64 .ptr .align 1 _Z27kernel_imgblurg_separable_1PiS_S_S_S_S_ii_param_1,
	.param .u64 .ptr .align 1 _Z27kernel_imgblurg_separable_1PiS_S_S_S_S_ii_param_2,
	.param .u64 .ptr .align 1 _Z27kernel_imgblurg_separable_1PiS_S_S_S_S_ii_param_3,
	.param .u64 .ptr .align 1 _Z27kernel_imgblurg_separable_1PiS_S_S_S_S_ii_param_4,
	.param .u64 .ptr .align 1 _Z27kernel_imgblurg_separable_1PiS_S_S_S_S_ii_param_5,
	.param .u32 _Z27kernel_imgblurg_separable_1PiS_S_S_S_S_ii_param_6,
	.param .u32 _Z27kernel_imgblurg_separable_1PiS_S_S_S_S_ii_param_7
)
{
	.reg .pred 	%p<4>;
	.reg .b32 	%r<51>;
	.reg .b64 	%rd<22>;

	ld.param.u64 	%rd2, [_Z27kernel_imgblurg_separable_1PiS_S_S_S_S_ii_param_1];
	ld.param.u64 	%rd4, [_Z27kernel_imgblurg_separable_1PiS_S_S_S_S_ii_param_3];
	ld.param.u64 	%rd5, [_Z27kernel_imgblurg_separable_1PiS_S_S_S_S_ii_param_4];
	ld.param.u64 	%rd6, [_Z27kernel_imgblurg_separable_1PiS_S_S_S_S_ii_param_5];
	ld.param.u32 	%r4, [_Z27kernel_imgblurg_separable_1PiS_S_S_S_S_ii_param_6];
	ld.param.u32 	%r3, [_Z27kernel_imgblurg_separable_1PiS_S_S_S_S_ii_param_7];
	mov.u32 	%r5, %tid.x;
	mov.u32 	%r6, %ctaid.x;
	mov.u32 	%r7, %ntid.x;
	mad.lo.s32 	%r1, %r6, %r7, %r5;
	mov.u32 	%r8, %tid.y;
	mov.u32 	%r9, %ctaid.y;
	mov.u32 	%r10, %ntid.y;
	mad.lo.s32 	%r2, %r9, %r10, %r8;
	setp.ge.s32 	%p1, %r2, %r4;
	setp.ge.s32 	%p2, %r1, %r3;
	or.pred  	%p3, %p1, %p2;
	@%p3 bra 	$L__BB3_2;
	ld.param.u64 	%rd21, [_Z27kernel_imgblurg_separable_1PiS_S_S_S_S_ii_param_2];
	ld.param.u64 	%rd20, [_Z27kernel_imgblurg_separable_1PiS_S_S_S_S_ii_param_0];
	cvta.to.global.u64 	%rd7, %rd20;
	cvta.to.global.u64 	%rd8, %rd2;
	cvta.to.global.u64 	%rd9, %rd21;
	cvta.to.global.u64 	%rd10, %rd4;
	cvta.to.global.u64 	%rd11, %rd5;
	cvta.to.global.u64 	%rd12, %rd6;
	mad.lo.s32 	%r11, %r3, %r2, %r1;
	mul.wide.s32 	%rd13, %r11, 4;
	add.s64 	%rd14, %rd7, %rd13;
	ld.global.u32 	%r12, [%rd14+-12];
	ld.global.u32 	%r13, [%rd14+-8];
	ld.global.u32 	%r14, [%rd14+-4];
	ld.global.u32 	%r15, [%rd14];
	ld.global.u32 	%r16, [%rd14+4];
	ld.global.u32 	%r17, [%rd14+8];
	ld.global.u32 	%r18, [%rd14+12];
	add.s32 	%r19, %r16, %r14;
	add.s32 	%r20, %r17, %r13;
	mad.lo.s32 	%r21, %r15, 90, %r12;
	add.s32 	%r22, %r21, %r18;
	mad.lo.s32 	%r23, %r19, 55, %r22;
	mad.lo.s32 	%r24, %r20, 12, %r23;
	add.s64 	%rd15, %rd8, %rd13;
	st.global.u32 	[%rd15], %r24;
	add.s64 	%rd16, %rd9, %rd13;
	ld.global.u32 	%r25, [%rd16+-12];
	ld.global.u32 	%r26, [%rd16+-8];
	ld.global.u32 	%r27, [%rd16+-4];
	ld.global.u32 	%r28, [%rd16];
	ld.global.u32 	%r29, [%rd16+4];
	ld.global.u32 	%r30, [%rd16+8];
	ld.global.u32 	%r31, [%rd16+12];
	add.s32 	%r32, %r29, %r27;
	add.s32 	%r33, %r30, %r26;
	mad.lo.s32 	%r34, %r28, 90, %r25;
	add.s32 	%r35, %r34, %r31;
	mad.lo.s32 	%r36, %r32, 55, %r35;
	mad.lo.s32 	%r37, %r33, 12, %r36;
	add.s64 	%rd17, %rd10, %rd13;
	st.global.u32 	[%rd17], %r37;
	add.s64 	%rd18, %rd11, %rd13;
	ld.global.u32 	%r38, [%rd18+-12];
	ld.global.u32 	%r39, [%rd18+-8];
	ld.global.u32 	%r40, [%rd18+-4];
	ld.global.u32 	%r41, [%rd18];
	ld.global.u32 	%r42, [%rd18+4];
	ld.global.u32 	%r43, [%rd18+8];
	ld.global.u32 	%r44, [%rd18+12];
	add.s32 	%r45, %r42, %r40;
	add.s32 	%r46, %r43, %r39;
	mad.lo.s32 	%r47, %r41, 90, %r38;
	add.s32 	%r48, %r47, %r44;
	mad.lo.s32 	%r49, %r45, 55, %r48;
	mad.lo.s32 	%r50, %r46, 12, %r49;
	add.s64 	%rd19, %rd12, %rd13;
	st.global.u32 	[%rd19], %r50;
$L__BB3_2:
	ret;

}
	// .globl	_Z27kernel_imgblurg_separable_2PiS_S_S_S_S_S_S_S_ii
.visible .entry _Z27kernel_imgblurg_separable_2PiS_S_S_S_S_S_S_S_ii(
	.param .u64 .ptr .align 1 _Z27kernel_imgblurg_separable_2PiS_S_S_S_S_S_S_S_ii_param_0,
	.param .u64 .ptr .align 1 _Z27kernel_imgblurg_separable_2PiS_S_S_S_S_S_S_S_ii_param_1,
	.param .u64 .ptr .align 1 _Z27kernel_imgblurg_separable_2PiS_S_S_S_S_S_S_S_ii_param_2,
	.param .u64 .ptr .align 1 _Z27kernel_imgblurg_separable_2PiS_S_S_S_S_S_S_S_ii_param_3,
	.param .u64 .ptr .align 1 _Z27kernel_imgblurg_separable_2PiS_S_S_S_S_S_S_S_ii_param_4,
	.param .u64 .ptr .align 1 _Z27kernel_imgblurg_separable_2PiS_S_S_S_S_S_S_S_ii_param_5,
	.param .u64 .ptr .align 1 _Z27kernel_imgblurg_separable_2PiS_S_S_S_S_S_S_S_ii_param_6,
	.param .u64 .ptr .align 1 _Z27kernel_imgblurg_separable_2PiS_S_S_S_S_S_S_S_ii_param_7,
	.param .u64 .ptr .align 1 _Z27kernel_imgblurg_separable_2PiS_S_S_S_S_S_S_S_ii_param_8,
	.param .u32 _Z27kernel_imgblurg_separable_2PiS_S_S_S_S_S_S_S_ii_param_9,
	.param .u32 _Z27kernel_imgblurg_separable_2PiS_S_S_S_S_S_S_S_ii_param_10
)
{
	.reg .pred 	%p<11>;
	.reg .b32 	%r<66>;
	.reg .b64 	%rd<53>;
	.reg .b64 	%fd<7>;

	ld.param.u64 	%rd4, [_Z27kernel_imgblurg_separable_2PiS_S_S_S_S_S_S_S_ii_param_0];
	ld.param.u64 	%rd10, [_Z27kernel_imgblurg_separable_2PiS_S_S_S_S_S_S_S_ii_param_1];
	ld.param.u64 	%rd5, [_Z27kernel_imgblurg_separable_2PiS_S_S_S_S_S_S_S_ii_param_2];
	ld.param.u64 	%rd6, [_Z27kernel_imgblurg_separable_2PiS_S_S_S_S_S_S_S_ii_param_3];
	ld.param.u64 	%rd11, [_Z27kernel_imgblurg_separable_2PiS_S_S_S_S_S_S_S_ii_param_4];
	ld.param.u64 	%rd7, [_Z27kernel_imgblurg_separable_2PiS_S_S_S_S_S_S_S_ii_param_5];
	ld.param.u64 	%rd8, [_Z27kernel_imgblurg_separable_2PiS_S_S_S_S_S_S_S_ii_param_6];
	ld.param.u64 	%rd12, [_Z27kernel_imgblurg_separable_2PiS_S_S_S_S_S_S_S_ii_param_7];
	ld.param.u64 	%rd9, [_Z27kernel_imgblurg_separable_2PiS_S_S_S_S_S_S_S_ii_param_8];
	ld.param.u32 	%r3, [_Z27kernel_imgblurg_separable_2PiS_S_S_S_S_S_S_S_ii_param_9];
	ld.param.u32 	%r5, [_Z27kernel_imgblurg_separable_2PiS_S_S_S_S_S_S_S_ii_param_10];
	cvta.to.global.u64 	%rd1, %rd12;
	cvta.to.global.u64 	%rd2, %rd11;
	cvta.to.global.u64 	%rd3, %rd10;
	mov.u32 	%r6, %tid.x;
	mov.u32 	%r7, %ctaid.x;
	mov.u32 	%r8, %ntid.x;
	mad.lo.s32 	%r1, %r7, %r8, %r6;
	mov.u32 	%r9, %tid.y;
	mov.u32 	%r10, %ctaid.y;
	mov.u32 	%r11, %ntid.y;
	mad.lo.s32 	%r12, %r10, %r11, %r9;
	setp.ge.s32 	%p1, %r1, %r3;
	setp.ge.s32 	%p2, %r12, %r5;
	or.pred  	%p3, %p1, %p2;
	@%p3 bra 	$L__BB4_4;
	setp.lt.s32 	%p4, %r1, 3;
	add.s32 	%r13, %r5, -3;
	setp.ge.s32 	%p5, %r12, %r13;
	or.pred  	%p6, %p4, %p5;
	setp.lt.u32 	%p7, %r12, 3;
	or.pred  	%p8, %p7, %p6;
	add.s32 	%r14, %r3, -3;
	setp.ge.s32 	%p9, %r1, %r14;
	or.pred  	%p10, %p8, %p9;
	@%p10 bra 	$L__BB4_3;
	add.s32 	%r19, %r12, -3;
	mad.lo.s32 	%r20, %r3, %r19, %r1;
	cvta.to.global.u64 	%rd23, %rd4;
	mul.wide.s32 	%rd24, %r20, 4;
	add.s64 	%rd25, %rd23, %rd24;
	ld.global.u32 	%r21, [%rd25];
	mul.wide.s32 	%rd26, %r3, 4;
	add.s64 	%rd27, %rd25, %rd26;
	ld.global.u32 	%r22, [%rd27];
	shl.b32 	%r23, %r3, 1;
	add.s32 	%r24, %r20, %r23;
	add.s64 	%rd28, %rd27, %rd26;
	ld.global.u32 	%r25, [%rd28];
	add.s32 	%r26, %r24, %r3;
	add.s64 	%rd29, %rd28, %rd26;
	ld.global.u32 	%r27, [%rd29];
	add.s64 	%rd30, %rd29, %rd26;
	ld.global.u32 	%r28, [%rd30];
	add.s64 	%rd31, %rd30, %rd26;
	ld.global.u32 	%r29, [%rd31];
	add.s64 	%rd32, %rd31, %rd26;
	ld.global.u32 	%r30, [%rd32];
	add.s32 	%r31, %r28, %r25;
	add.s32 	%r32, %r29, %r22;
	mad.lo.s32 	%r33, %r27, 90, %r21;
	add.s32 	%r34, %r33, %r30;
	mad.lo.s32 	%r35, %r31, 55, %r34;
	mad.lo.s32 	%r36, %r32, 12, %r35;
	cvt.rn.f64.s32 	%fd1, %r36;
	mul.f64 	%fd2, %fd1, 0d3EF4879BC1D97778;
	cvt.rzi.s32.f64 	%r37, %fd2;
	mul.wide.s32 	%rd33, %r26, 4;
	add.s64 	%rd34, %rd3, %rd33;
	st.global.u32 	[%rd34], %r37;
	cvta.to.global.u64 	%rd35, %rd6;
	add.s64 	%rd36, %rd35, %rd24;
	ld.global.u32 	%r38, [%rd36];
	add.s64 	%rd37, %rd36, %rd26;
	ld.global.u32 	%r39, [%rd37];
	add.s64 	%rd38, %rd37, %rd26;
	ld.global.u32 	%r40, [%rd38];
	add.s64 	%rd39, %rd38, %rd26;
	ld.global.u32 	%r41, [%rd39];
	add.s64 	%rd40, %rd39, %rd26;
	ld.global.u32 	%r42, [%rd40];
	add.s64 	%rd41, %rd40, %rd26;
	ld.global.u32 	%r43, [%rd41];
	add.s64 	%rd42, %rd41, %rd26;
	ld.global.u32 	%r44, [%rd42];
	add.s32 	%r45, %r42, %r40;
	add.s32 	%r46, %r43, %r39;
	mad.lo.s32 	%r47, %r41, 90, %r38;
	add.s32 	%r48, %r47, %r44;
	mad.lo.s32 	%r49, %r45, 55, %r48;
	mad.lo.s32 	%r50, %r46, 12, %r49;
	cvt.rn.f64.s32 	%fd3, %r50;
	mul.f64 	%fd4, %fd3, 0d3EF4879BC1D97778;
	cvt.rzi.s32.f64 	%r51, %fd4;
	add.s64 	%rd43, %rd2, %rd33;
	st.global.u32 	[%rd43], %r51;
	cvta.to.global.u64 	%rd44, %rd8;
	add.s64 	%rd45, %rd44, %rd24;
	ld.global.u32 	%r52, [%rd45];
	add.s64 	%rd46, %rd45, %rd26;
	ld.global.u32 	%r53, [%rd46];
	add.s64 	%rd47, %rd46, %rd26;
	ld.global.u32 	%r54, [%rd47];
	add.s64 	%rd48, %rd47, %rd26;
	ld.global.u32 	%r55, [%rd48];
	add.s64 	%rd49, %rd48, %rd26;
	ld.global.u32 	%r56, [%rd49];
	add.s64 	%rd50, %rd49, %rd26;
	ld.global.u32 	%r57, [%rd50];
	add.s64 	%rd51, %rd50, %rd26;
	ld.global.u32 	%r58, [%rd51];
	add.s32 	%r59, %r56, %r54;
	add.s32 	%r60, %r57, %r53;
	mad.lo.s32 	%r61, %r55, 90, %r52;
	add.s32 	%r62, %r61, %r58;
	mad.lo.s32 	%r63, %r59, 55, %r62;
	mad.lo.s32 	%r64, %r60, 12, %r63;
	cvt.rn.f64.s32 	%fd5, %r64;
	mul.f64 	%fd6, %fd5, 0d3EF4879BC1D97778;
	cvt.rzi.s32.f64 	%r65, %fd6;
	add.s64 	%rd52, %rd1, %rd33;
	st.global.u32 	[%rd52], %r65;
	bra.uni 	$L__BB4_4;
$L__BB4_3:
	mad.lo.s32 	%r15, %r3, %r12, %r1;
	cvta.to.global.u64 	%rd13, %rd5;
	mul.wide.s32 	%rd14, %r15, 4;
	add.s64 	%rd15, %rd13, %rd14;
	ld.global.u32 	%r16, [%rd15];
	add.s64 	%rd16, %rd3, %rd14;
	st.global.u32 	[%rd16], %r16;
	cvta.to.global.u64 	%rd17, %rd7;
	add.s64 	%rd18, %rd17, %rd14;
	ld.global.u32 	%r17, [%rd18];
	add.s64 	%rd19, %rd2, %rd14;
	st.global.u32 	[%rd19], %r17;
	cvta.to.global.u64 	%rd20, %rd9;
	add.s64 	%rd21, %rd20, %rd14;
	ld.global.u32 	%r18, [%rd21];
	add.s64 	%rd22, %rd1, %rd14;
	st.global.u32 	[%rd22], %r18;
$L__BB4_4:
	ret;

}
	// .globl	_Z15kernel_find_maxPfS_Pij
.visible .entry _Z15kernel_find_maxPfS_Pij(
	.param .u64 .ptr .align 1 _Z15kernel_find_maxPfS_Pij_param_0,
	.param .u64 .ptr .align 1 _Z15kernel_find_maxPfS_Pij_param_1,
	.param .u64 .ptr .align 1 _Z15kernel_find_maxPfS_Pij_param_2,
	.param .u32 _Z15kernel_find_maxPfS_Pij_param_3
)
{
	.reg .pred 	%p<8>;
	.reg .b32 	%r<24>;
	.reg .b32 	%f<15>;
	.reg .b64 	%rd<9>;
	// demoted variable
	.shared .align 4 .b8 _ZZ15kernel_find_maxPfS_PijE5cache[1024];
	ld.param.u64 	%rd3, [_Z15kernel_find_maxPfS_Pij_param_0];
	ld.param.u64 	%rd4, [_Z15kernel_find_maxPfS_Pij_param_1];
	ld.param.u64 	%rd5, [_Z15kernel_find_maxPfS_Pij_param_2];
	ld.param.u32 	%r10, [_Z15kernel_find_maxPfS_Pij_param_3];
	cvta.to.global.u64 	%rd1, %rd5;
	mov.u32 	%r1, %tid.x;
	mov.u32 	%r11, %ctaid.x;
	mov.u32 	%r23, %ntid.x;
	mad.lo.s32 	%r3, %r11, %r23, %r1;
	setp.ge.u32 	%p1, %r3, %r10;
	mov.f32 	%f14, 0fBF800000;
	@%p1 bra 	$L__BB5_3;
	mov.u32 	%r13, %nctaid.x;
	mul.lo.s32 	%r4, %r13, %r23;
	cvta.to.global.u64 	%rd2, %rd3;
	mov.b32 	%r22, 0;
	mov.f32 	%f14, 0fBF800000;
$L__BB5_2:
	add.s32 	%r14, %r22, %r3;
	mul.wide.u32 	%rd6, %r14, 4;
	add.s64 	%rd7, %rd2, %rd6;
	ld.global.f32 	%f6, [%rd7];
	max.f32 	%f14, %f14, %f6;
	add.s32 	%r22, %r22, %r4;
	add.s32 	%r15, %r14, %r4;
	setp.lt.u32 	%p2, %r15, %r10;
	@%p2 bra 	$L__BB5_2;
$L__BB5_3:
	shl.b32 	%r16, %r1, 2;
	mov.u32 	%r17, _ZZ15kernel_find_maxPfS_PijE5cache;
	add.s32 	%r7, %r17, %r16;
	st.shared.f32 	[%r7], %f14;
	bar.sync 	0;
	setp.lt.u32 	%p3, %r23, 2;
	@%p3 bra 	$L__BB5_7;
$L__BB5_4:
	shr.u32 	%r9, %r23, 1;
	setp.ge.u32 	%p4, %r1, %r9;
	@%p4 bra 	$L__BB5_6;
	ld.shared.f32 	%f7, [%r7];
	shl.b32 	%r18, %r9, 2;
	add.s32 	%r19, %r7, %r18;
	ld.shared.f32 	%f8, [%r19];
	max.f32 	%f9, %f7, %f8;
	st.shared.f32 	[%r7], %f9;
$L__BB5_6:
	bar.sync 	0;
	setp.gt.u32 	%p5, %r23, 3;
	mov.u32 	%r23, %r9;
	@%p5 bra 	$L__BB5_4;
$L__BB5_7:
	setp.ne.s32 	%p6, %r1, 0;
	@%p6 bra 	$L__BB5_10;
$L__BB5_8:
	atom.relaxed.global.cas.b32 	%r20, [%rd1], 0, 1;
	setp.ne.s32 	%p7, %r20, 0;
	@%p7 bra 	$L__BB5_8;
	cvta.to.global.u64 	%rd8, %rd4;
	ld.global.f32 	%f10, [%rd8];
	ld.shared.f32 	%f11, [_ZZ15kernel_find_maxPfS_PijE5cache];
	max.f32 	%f12, %f10, %f11;
	st.global.f32 	[%rd8], %f12;
	atom.global.exch.b32 	%r21, [%rd1], 0;
$L__BB5_10:
	ret;

}
	// .globl	_Z20kernel_selcornernessPfS_iiPiS_S0_f
.visible .entry _Z20kernel_selcornernessPfS_iiPiS_S0_f(
	.param .u64 .ptr .align 1 _Z20kernel_selcornernessPfS_iiPiS_S0_f_param_0,
	.param .u64 .ptr .align 1 _Z20kernel_selcornernessPfS_iiPiS_S0_f_param_1,
	.param .u32 _Z20kernel_selcornernessPfS_iiPiS_S0_f_param_2,
	.param .u32 _Z20kernel_selcornernessPfS_iiPiS_S0_f_param_3,
	.param .u64 .ptr .align 1 _Z20kernel_selcornernessPfS_iiPiS_S0_f_param_4,
	.param .u64 .ptr .align 1 _Z20kernel_selcornernessPfS_iiPiS_S0_f_param_5,
	.param .u64 .ptr .align 1 _Z20kernel_selcornernessPfS_iiPiS_S0_f_param_6,
	.param .f32 _Z20kernel_selcornernessPfS_iiPiS_S0_f_param_7
)
{
	.reg .pred 	%p<17>;
	.reg .b32 	%r<25>;
	.reg .b32 	%f<13>;
	.reg .b64 	%rd<26>;

	ld.param.u64 	%rd9, [_Z20kernel_selcornernessPfS_iiPiS_S0_f_param_0];
	ld.param.u32 	%r8, [_Z20kernel_selcornernessPfS_iiPiS_S0_f_param_2];
	ld.param.u32 	%r9, [_Z20kernel_selcornernessPfS_iiPiS_S0_f_param_3];
	ld.param.u64 	%rd6, [_Z20kernel_selcornernessPfS_iiPiS_S0_f_param_4];
	ld.param.u64 	%rd7, [_Z20kernel_selcornernessPfS_iiPiS_S0_f_param_5];
	ld.param.u64 	%rd8, [_Z20kernel_selcornernessPfS_iiPiS_S0_f_param_6];
	ld.param.f32 	%f2, [_Z20kernel_selcornernessPfS_iiPiS_S0_f_param_7];
	cvta.to.global.u64 	%rd1, %rd9;
	mov.u32 	%r11, %tid.x;
	mov.u32 	%r12, %ctaid.x;
	mov.u32 	%r13, %ntid.x;
	mad.lo.s32 	%r14, %r12, %r13, %r11;
	mov.u32 	%r15, %tid.y;
	mov.u32 	%r16, %ctaid.y;
	mov.u32 	%r17, %ntid.y;
	mad.lo.s32 	%r18, %r16, %r17, %r15;
	setp.lt.s32 	%p1, %r14, 6;
	add.s32 	%r19, %r8, -6;
	setp.ge.s32 	%p2, %r14, %r19;
	or.pred  	%p3, %p1, %p2;
	setp.lt.u32 	%p4, %r18, 6;
	or.pred  	%p5, %p4, %p3;
	add.s32 	%r20, %r9, -6;
	setp.ge.s32 	%p6, %r18, %r20;
	or.pred  	%p7, %p5, %p6;
	@%p7 bra 	$L__BB6_11;
	cvta.to.global.u64 	%rd10, %rd7;
	mul.lo.s32 	%r3, %r8, %r18;
	add.s32 	%r4, %r3, %r14;
	mul.wide.s32 	%rd11, %r4, 4;
	add.s64 	%rd2, %rd1, %rd11;
	ld.global.f32 	%f1, [%rd2];
	ld.global.f32 	%f3, [%rd10];
	mul.f32 	%f4, %f2, %f3;
	setp.ltu.f32 	%p8, %f1, %f4;
	@%p8 bra 	$L__BB6_11;
	ld.global.f32 	%f5, [%rd2+4];
	setp.leu.f32 	%p9, %f1, %f5;
	@%p9 bra 	$L__BB6_11;
	ld.global.f32 	%f6, [%rd2+-4];
	setp.ltu.f32 	%p10, %f1, %f6;
	@%p10 bra 	$L__BB6_11;
	add.s32 	%r5, %r3, %r8;
	cvt.s64.s32 	%rd12, %r5;
	cvt.u64.u32 	%rd3, %r14;
	add.s64 	%rd13, %rd12, %rd3;
	shl.b64 	%rd14, %rd13, 2;
	add.s64 	%rd4, %rd1, %rd14;
	ld.global.f32 	%f7, [%rd4+4];
	setp.ltu.f32 	%p11, %f1, %f7;
	@%p11 bra 	$L__BB6_11;
	ld.global.f32 	%f8, [%rd4+-4];
	setp.ltu.f32 	%p12, %f1, %f8;
	@%p12 bra 	$L__BB6_11;
	shl.b32 	%r21, %r8, 1;
	sub.s32 	%r6, %r5, %r21;
	cvt.s64.s32 	%rd15, %r6;
	add.s64 	%rd16, %rd15, %rd3;
	shl.b64 	%rd17, %rd16, 2;
	add.s64 	%rd5, %rd1, %rd17;
	ld.global.f32 	%f9, [%rd5+4];
	setp.leu.f32 	%p13, %f1, %f9;
	@%p13 bra 	$L__BB6_11;
	ld.global.f32 	%f10, [%rd5+-4];
	setp.leu.f32 	%p14, %f1, %f10;
	@%p14 bra 	$L__BB6_11;
	mul.wide.s32 	%rd18, %r8, 4;
	add.s64 	%rd19, %rd2, %rd18;
	ld.global.f32 	%f11, [%rd19];
	setp.ltu.f32 	%p15, %f1, %f11;
	@%p15 bra 	$L__BB6_11;
	add.s32 	%r22, %r6, %r14;
	mul.wide.s32 	%rd20, %r22, 4;
	add.s64 	%rd21, %rd1, %rd20;
	ld.global.f32 	%f12, [%rd21];
	setp.leu.f32 	%p16, %f1, %f12;
	@%p16 bra 	$L__BB6_11;
	cvta.to.global.u64 	%rd22, %rd8;
	atom.global.add.u32 	%r23, [%rd22], 1;
	cvta.to.global.u64 	%rd23, %rd6;
	add.s64 	%rd25, %rd23, %rd11;
	mov.b32 	%r24, 1;
	st.global.u32 	[%rd25], %r24;
$L__BB6_11:
	ret;

}
	// .globl	_Z17kernel_cornernessPiS_S_Pfii
.visible .entry _Z17kernel_cornernessPiS_S_Pfii(
	.param .u64 .ptr .align 1 _Z17kernel_cornernessPiS_S_Pfii_param_0,
	.param .u64 .ptr .align 1 _Z17kernel_cornernessPiS_S_Pfii_param_1,
	.param .u64 .ptr .align 1 _Z17kernel_cornernessPiS_S_Pfii_param_2,
	.param .u64 .ptr .align 1 _Z17kernel_cornernessPiS_S_Pfii_param_3,
	.param .u32 _Z17kernel_cornernessPiS_S_Pfii_param_4,
	.param .u32 _Z17kernel_cornernessPiS_S_Pfii_param_5
)
{
	.reg .pred 	%p<9>;
	.reg .b32 	%r<25>;
	.reg .b32 	%f<3>;
	.reg .b64 	%rd<14>;
	.reg .b64 	%fd<5>;

	ld.param.u64 	%rd1, [_Z17kernel_cornernessPiS_S_Pfii_param_0];
	ld.param.u64 	%rd2, [_Z17kernel_cornernessPiS_S_Pfii_param_1];
	ld.param.u64 	%rd3, [_Z17kernel_cornernessPiS_S_Pfii_param_2];
	ld.param.u64 	%rd4, [_Z17kernel_cornernessPiS_S_Pfii_param_3];
	ld.param.u32 	%r4, [_Z17kernel_cornernessPiS_S_Pfii_param_4];
	ld.param.u32 	%r5, [_Z17kernel_cornernessPiS_S_Pfii_param_5];
	mov.u32 	%r7, %tid.x;
	mov.u32 	%r8, %ctaid.x;
	mov.u32 	%r9, %ntid.x;
	mad.lo.s32 	%r10, %r8, %r9, %r7;
	mov.u32 	%r11, %tid.y;
	mov.u32 	%r12, %ctaid.y;
	mov.u32 	%r13, %ntid.y;
	mad.lo.s32 	%r14, %r12, %r13, %r11;
	setp.lt.s32 	%p1, %r10, 5;
	add.s32 	%r15, %r4, -5;
	setp.ge.s32 	%p2, %r10, %r15;
	or.pred  	%p3, %p1, %p2;
	setp.lt.u32 	%p4, %r14, 5;
	or.pred  	%p5, %p4, %p3;
	add.s32 	%r16, %r5, -5;
	setp.ge.s32 	%p6, %r14, %r16;
	or.pred  	%p7, %p5, %p6;
	@%p7 bra 	$L__BB7_2;
	cvta.to.global.u64 	%rd5, %rd1;
	cvta.to.global.u64 	%rd6, %rd2;
	cvta.to.global.u64 	%rd7, %rd3;
	cvta.to.global.u64 	%rd8, %rd4;
	mad.lo.s32 	%r17, %r4, %r14, %r10;
	mul.wide.s32 	%rd9, %r17, 4;
	add.s64 	%rd10, %rd5, %rd9;
	ld.global.u32 	%r18, [%rd10];
	add.s64 	%rd11, %rd6, %rd9;
	ld.global.u32 	%r19, [%rd11];
	add.s64 	%rd12, %rd7, %rd9;
	ld.global.u32 	%r20, [%rd12];
	mul.lo.s32 	%r21, %r19, %r18;
	mul.lo.s32 	%r22, %r20, %r20;
	sub.s32 	%r23, %r21, %r22;
	add.s32 	%r24, %r19, %r18;
	cvt.rn.f64.s32 	%fd1, %r23;
	cvt.rn.f64.s32 	%fd2, %r24;
	mul.f64 	%fd3, %fd2, 0dBFA47AE147AE147B;
	fma.rn.f64 	%fd4, %fd3, %fd2, %fd1;
	cvt.rn.f32.f64 	%f1, %fd4;
	setp.lt.f32 	%p8, %f1, 0f00000000;
	selp.f32 	%f2, 0f00000000, %f1, %p8;
	add.s64 	%rd13, %rd8, %rd9;
	st.global.f32 	[%rd13], %f2;
$L__BB7_2:
	ret;

}
	// .globl	_Z14kernel_Ix2y2xyPiS_S_S_S_ii
.visible .entry _Z14kernel_Ix2y2xyPiS_S_S_S_ii(
	.param .u64 .ptr .align 1 _Z14kernel_Ix2y2xyPiS_S_S_S_ii_param_0,
	.param .u64 .ptr .align 1 _Z14kernel_Ix2y2xyPiS_S_S_S_ii_param_1,
	.param .u64 .ptr .align 1 _Z14kernel_Ix2y2xyPiS_S_S_S_ii_param_2,
	.param .u64 .ptr .align 1 _Z14kernel_Ix2y2xyPiS_S_S_S_ii_param_3,
	.param .u64 .ptr .align 1 _Z14kernel_Ix2y2xyPiS_S_S_S_ii_param_4,
	.param .u32 _Z14kernel_Ix2y2xyPiS_S_S_S_ii_param_5,
	.param .u32 _Z14kernel_Ix2y2xyPiS_S_S_S_ii_param_6
)
{
	.reg .pred 	%p<6>;
	.reg .b32 	%r<21>;
	.reg .b64 	%rd<17>;

	ld.param.u64 	%rd1, [_Z14kernel_Ix2y2xyPiS_S_S_S_ii_param_0];
	ld.param.u64 	%rd2, [_Z14kernel_Ix2y2xyPiS_S_S_S_ii_param_1];
	ld.param.u64 	%rd3, [_Z14kernel_Ix2y2xyPiS_S_S_S_ii_param_2];
	ld.param.u64 	%rd4, [_Z14kernel_Ix2y2xyPiS_S_S_S_ii_param_3];
	ld.param.u64 	%rd5, [_Z14kernel_Ix2y2xyPiS_S_S_S_ii_param_4];
	ld.param.u32 	%r3, [_Z14kernel_Ix2y2xyPiS_S_S_S_ii_param_5];
	ld.param.u32 	%r4, [_Z14kernel_Ix2y2xyPiS_S_S_S_ii_param_6];
	mov.u32 	%r6, %tid.x;
	mov.u32 	%r7, %ctaid.x;
	mov.u32 	%r8, %ntid.x;
	mad.lo.s32 	%r1, %r7, %r8, %r6;
	mov.u32 	%r9, %tid.y;
	mov.u32 	%r10, %ctaid.y;
	mov.u32 	%r11, %ntid.y;
	mad.lo.s32 	%r12, %r10, %r11, %r9;
	setp.lt.s32 	%p1, %r1, 0;
	setp.ge.s32 	%p2, %r1, %r3;
	setp.ge.s32 	%p3, %r12, %r4;
	or.pred  	%p4, %p2, %p3;
	or.pred  	%p5, %p4, %p1;
	@%p5 bra 	$L__BB8_2;
	cvta.to.global.u64 	%rd6, %rd1;
	cvta.to.global.u64 	%rd7, %rd3;
	cvta.to.global.u64 	%rd8, %rd2;
	cvta.to.global.u64 	%rd9, %rd4;
	cvta.to.global.u64 	%rd10, %rd5;
	mad.lo.s32 	%r13, %r3, %r12, %r1;
	mul.wide.s32 	%rd11, %r13, 4;
	add.s64 	%rd12, %rd6, %rd11;
	ld.global.u32 	%r14, [%rd12];
	mul.lo.s32 	%r15, %r14, %r14;
	add.s64 	%rd13, %rd7, %rd11;
	st.global.u32 	[%rd13], %r15;
	add.s64 	%rd14, %rd8, %rd11;
	ld.global.u32 	%r16, [%rd14];
	mul.lo.s32 	%r17, %r16, %r16;
	add.s64 	%rd15, %rd9, %rd11;
	st.global.u32 	[%rd15], %r17;
	ld.global.u32 	%r18, [%rd12];
	ld.global.u32 	%r19, [%rd14];
	mul.lo.s32 	%r20, %r19, %r18;
	add.s64 	%rd16, %rd10, %rd11;
	st.global.u32 	[%rd16], %r20;
$L__BB8_2:
	ret;

}
	// .globl	_Z22kernel_imgradient5_smoPhiiPiS0_S0_S0_
.visible .entry _Z22kernel_imgradient5_smoPhiiPiS0_S0_S0_(
	.param .u64 .ptr .align 1 _Z22kernel_imgradient5_smoPhiiPiS0_S0_S0__param_0,
	.param .u32 _Z22kernel_imgradient5_smoPhiiPiS0_S0_S0__param_1,
	.param .u32 _Z22kernel_imgradient5_smoPhiiPiS0_S0_S0__param_2,
	.param .u64 .ptr .align 1 _Z22kernel_imgradient5_smoPhiiPiS0_S0_S0__param_3,
	.param .u64 .ptr .align 1 _Z22kernel_imgradient5_smoPhiiPiS0_S0_S0__param_4,
	.param .u64 .ptr .align 1 _Z22kernel_imgradient5_smoPhiiPiS0_S0_S0__param_5,
	.param .u64 .ptr .align 1 _Z22kernel_imgradient5_smoPhiiPiS0_S0_S0__param_6
)
{
	.reg .pred 	%p<8>;
	.reg .b32 	%r<117>;
	.reg .b32 	%f<5>;
	.reg .b64 	%rd<22>;

	ld.param.u32 	%r2, [_Z22kernel_imgradient5_smoPhiiPiS0_S0_S0__param_1];
	ld.param.u32 	%r3, [_Z22kernel_imgradient5_smoPhiiPiS0_S0_S0__param_2];
	mov.u32 	%r5, %tid.x;
	mov.u32 	%r6, %ctaid.x;
	mov.u32 	%r7, %ntid.x;
	mad.lo.s32 	%r8, %r6, %r7, %r5;
	mov.u32 	%r10, %tid.y;
	mov.u32 	%r11, %ctaid.y;
	mov.u32 	%r12, %ntid.y;
	mad.lo.s32 	%r13, %r11, %r12, %r10;
	setp.lt.s32 	%p1, %r8, 2;
	add.s32 	%r15, %r2, -2;
	setp.ge.s32 	%p2, %r8, %r15;
	or.pred  	%p3, %p1, %p2;
	setp.lt.u32 	%p4, %r13, 2;
	or.pred  	%p5, %p4, %p3;
	add.s32 	%r16, %r3, -2;
	setp.ge.s32 	%p6, %r13, %r16;
	or.pred  	%p7, %p5, %p6;
	@%p7 bra 	$L__BB9_2;
	ld.param.u64 	%rd21, [_Z22kernel_imgradient5_smoPhiiPiS0_S0_S0__param_6];
	ld.param.u64 	%rd20, [_Z22kernel_imgradient5_smoPhiiPiS0_S0_S0__param_5];
	ld.param.u64 	%rd19, [_Z22kernel_imgradient5_smoPhiiPiS0_S0_S0__param_0];
	cvta.to.global.u64 	%rd4, %rd19;
	cvta.to.global.u64 	%rd5, %rd20;
	cvta.to.global.u64 	%rd6, %rd21;
	mul.lo.s32 	%r21, %r2, %r13;
	add.s32 	%r26, %r21, %r8;
	cvt.s64.s32 	%rd7, %r26;
	add.s64 	%rd8, %rd4, %rd7;
	ld.global.u8 	%r27, [%rd8+1];
	ld.global.u8 	%r28, [%rd8+-1];
	sub.s32 	%r29, %r27, %r28;
	mul.lo.s32 	%r30, %r29, 36;
	add.s32 	%r31, %r21, %r2;
	cvt.s64.s32 	%rd9, %r2;
	add.s64 	%rd10, %rd8, %rd9;
	ld.global.u8 	%r32, [%rd10+1];
	shl.b32 	%r33, %r2, 1;
	sub.s32 	%r34, %r31, %r33;
	add.s32 	%r35, %r34, %r8;
	cvt.s64.s32 	%rd11, %r35;
	add.s64 	%rd12, %rd4, %rd11;
	ld.global.u8 	%r36, [%rd12+1];
	ld.global.u8 	%r37, [%rd12+-1];
	ld.global.u8 	%r38, [%rd10+-1];
	add.s32 	%r39, %r36, %r32;
	add.s32 	%r40, %r37, %r38;
	sub.s32 	%r41, %r39, %r40;
	ld.global.u8 	%r42, [%rd8+2];
	ld.global.u8 	%r43, [%rd8+-2];
	sub.s32 	%r44, %r42, %r43;
	ld.global.u8 	%r45, [%rd10+2];
	ld.global.u8 	%r46, [%rd12+2];
	ld.global.u8 	%r47, [%rd10+-2];
	ld.global.u8 	%r48, [%rd12+-2];
	add.s32 	%r49, %r46, %r45;
	add.s32 	%r50, %r47, %r48;
	sub.s32 	%r51, %r49, %r50;
	mad.lo.s32 	%r52, %r2, 3, %r34;
	add.s64 	%rd13, %rd10, %rd9;
	ld.global.u8 	%r53, [%rd13+1];
	shl.b32 	%r54, %r2, 2;
	sub.s32 	%r55, %r52, %r54;
	add.s32 	%r56, %r55, %r8;
	cvt.s64.s32 	%rd14, %r56;
	add.s64 	%rd15, %rd4, %rd14;
	ld.global.u8 	%r57, [%rd15+1];
	ld.global.u8 	%r58, [%rd13+-1];
	ld.global.u8 	%r59, [%rd15+-1];
	add.s32 	%r60, %r57, %r53;
	add.s32 	%r61, %r58, %r59;
	sub.s32 	%r62, %r60, %r61;
	ld.global.u8 	%r63, [%rd13+2];
	ld.global.u8 	%r64, [%rd15+2];
	ld.global.u8 	%r65, [%rd15+-2];
	ld.global.u8 	%r66, [%rd13+-2];
	mad.lo.s32 	%r67, %r41, 18, %r30;
	mad.lo.s32 	%r68, %r44, 12, %r67;
	mad.lo.s32 	%r69, %r51, 6, %r68;
	add.s32 	%r70, %r69, %r63;
	mad.lo.s32 	%r71, %r62, 3, %r70;
	add.s32 	%r72, %r71, %r64;
	add.s32 	%r73, %r65, %r66;
	sub.s32 	%r74, %r72, %r73;
	cvt.rn.f32.s32 	%f1, %r74;
	mul.f32 	%f2, %f1, 0f3B7C0FC2;
	cvt.rzi.s32.f32 	%r75, %f2;
	mul.wide.s32 	%rd16, %r26, 4;
	add.s64 	%rd17, %rd5, %rd16;
	st.global.u32 	[%rd17], %r75;
	ld.global.u8 	%r76, [%rd10];
	ld.global.u8 	%r77, [%rd12];
	sub.s32 	%r78, %r76, %r77;
	mul.lo.s32 	%r79, %r78, 36;
	ld.global.u8 	%r80, [%rd10+1];
	ld.global.u8 	%r81, [%rd10+-1];
	ld.global.u8 	%r82, [%rd12+1];
	ld.global.u8 	%r83, [%rd12+-1];
	add.s32 	%r84, %r81, %r80;
	add.s32 	%r85, %r82, %r83;
	sub.s32 	%r86, %r84, %r85;
	ld.global.u8 	%r87, [%rd13];
	ld.global.u8 	%r88, [%rd15];
	sub.s32 	%r89, %r87, %r88;
	ld.global.u8 	%r90, [%rd13+1];
	ld.global.u8 	%r91, [%rd13+-1];
	ld.global.u8 	%r92, [%rd15+1];
	ld.global.u8 	%r93, [%rd15+-1];
	add.s32 	%r94, %r91, %r90;
	add.s32 	%r95, %r92, %r93;
	sub.s32 	%r96, %r94, %r95;
	ld.global.u8 	%r97, [%rd10+2];
	ld.global.u8 	%r98, [%rd10+-2];
	ld.global.u8 	%r99, [%rd12+2];
	ld.global.u8 	%r100, [%rd12+-2];
	add.s32 	%r101, %r98, %r97;
	add.s32 	%r102, %r99, %r100;
	sub.s32 	%r103, %r101, %r102;
	ld.global.u8 	%r104, [%rd13+2];
	ld.global.u8 	%r105, [%rd13+-2];
	ld.global.u8 	%r106, [%rd15+2];
	ld.global.u8 	%r107, [%rd15+-2];
	mad.lo.s32 	%r108, %r86, 18, %r79;
	mad.lo.s32 	%r109, %r89, 12, %r108;
	mad.lo.s32 	%r110, %r96, 6, %r109;
	add.s32 	%r111, %r110, %r104;
	mad.lo.s32 	%r112, %r103, 3, %r111;
	add.s32 	%r113, %r112, %r105;
	add.s32 	%r114, %r106, %r107;
	sub.s32 	%r115, %r113, %r114;
	cvt.rn.f32.s32 	%f3, %r115;
	mul.f32 	%f4, %f3, 0f3B7C0FC2;
	cvt.rzi.s32.f32 	%r116, %f4;
	add.s64 	%rd18, %rd6, %rd16;
	st.global.u32 	[%rd18], %r116;
$L__BB9_2:
	ret;

}
	// .globl	_Z18kernel_coordinatesPfPA2_fPiiiS2_
.visible .entry _Z18kernel_coordinatesPfPA2_fPiiiS2_(
	.param .u64 .ptr .align 1 _Z18kernel_coordinatesPfPA2_fPiiiS2__param_0,
	.param .u64 .ptr .align 1 _Z18kernel_coordinatesPfPA2_fPiiiS2__param_1,
	.param .u64 .ptr .align 1 _Z18kernel_coordinatesPfPA2_fPiiiS2__param_2,
	.param .u32 _Z18kernel_coordinatesPfPA2_fPiiiS2__param_3,
	.param .u32 _Z18kernel_coordinatesPfPA2_fPiiiS2__param_4,
	.param .u64 .ptr .align 1 _Z18kernel_coordinatesPfPA2_fPiiiS2__param_5
)
{
	.reg .pred 	%p<14>;
	.reg .b32 	%r<79>;
	.reg .b32 	%f<250>;
	.reg .b64 	%rd<27>;

	ld.param.u64 	%rd1, [_Z18kernel_coordinatesPfPA2_fPiiiS2__param_0];
	ld.param.u64 	%rd2, [_Z18kernel_coordinatesPfPA2_fPiiiS2__param_1];
	ld.param.u64 	%rd3, [_Z18kernel_coordinatesPfPA2_fPiiiS2__param_2];
	ld.param.u32 	%r5, [_Z18kernel_coordinatesPfPA2_fPiiiS2__param_3];
	ld.param.u32 	%r6, [_Z18kernel_coordinatesPfPA2_fPiiiS2__param_4];
	ld.param.u64 	%rd4, [_Z18kernel_coordinatesPfPA2_fPiiiS2__param_5];
	mov.u32 	%r8, %tid.x;
	mov.u32 	%r9, %ctaid.x;
	mov.u32 	%r10, %ntid.x;
	mad.lo.s32 	%r11, %r9, %r10, %r8;
	mov.u32 	%r12, %tid.y;
	mov.u32 	%r13, %ctaid.y;
	mov.u32 	%r14, %ntid.y;
	mad.lo.s32 	%r15, %r13, %r14, %r12;
	setp.lt.s32 	%p1, %r11, 6;
	add.s32 	%r16, %r5, -6;
	setp.ge.s32 	%p2, %r11, %r16;
	or.pred  	%p3, %p1, %p2;
	setp.lt.u32 	%p4, %r15, 6;
	or.pred  	%p5, %p4, %p3;
	add.s32 	%r17, %r6, -6;
	setp.ge.s32 	%p6, %r15, %r17;
	or.pred  	%p7, %p5, %p6;
	@%p7 bra 	$L__BB10_6;
	cvta.to.global.u64 	%rd5, %rd3;
	mul.lo.s32 	%r3, %r5, %r15;
	add.s32 	%r18, %r3, %r11;
	mul.wide.s32 	%rd6, %r18, 4;
	add.s64 	%rd7, %rd5, %rd6;
	ld.global.u32 	%r19, [%rd7];
	setp.eq.s32 	%p8, %r19, 0;
	@%p8 bra 	$L__BB10_6;
	cvta.to.global.u64 	%rd8, %rd1;
	sub.s32 	%r20, %r3, %r5;
	cvt.s64.s32 	%rd9, %r20;
	cvt.u64.u32 	%rd10, %r11;
	add.s64 	%rd11, %rd9, %rd10;
	shl.b64 	%rd12, %rd11, 2;
	add.s64 	%rd13, %rd8, %rd12;
	ld.global.f32 	%f13, [%rd13+-4];
	mul.f32 	%f14, %f13, 0f3F000000;
	mov.b32 	%r21, %f13;
	shr.s32 	%r22, %r21, 1;
	sub.s32 	%r23, 1597463174, %r22;
	mov.b32 	%f15, %r23;
	mul.f32 	%f16, %f14, %f15;
	mul.f32 	%f17, %f16, %f15;
	mov.f32 	%f18, 0f3FC00000;
	sub.f32 	%f19, %f18, %f17;
	mul.f32 	%f20, %f19, %f15;
	mul.f32 	%f21, %f14, %f20;
	mul.f32 	%f22, %f20, %f21;
	sub.f32 	%f23, %f18, %f22;
	mul.f32 	%f24, %f20, %f23;
	mul.f32 	%f25, %f24, 0f3F000000;
	mov.b32 	%r24, %f24;
	shr.s32 	%r25, %r24, 1;
	sub.s32 	%r26, 1597463174, %r25;
	mov.b32 	%f26, %r26;
	mul.f32 	%f27, %f25, %f26;
	mul.f32 	%f28, %f27, %f26;
	sub.f32 	%f29, %f18, %f28;
	mul.f32 	%f30, %f29, %f26;
	mul.f32 	%f31, %f25, %f30;
	mul.f32 	%f32, %f30, %f31;
	sub.f32 	%f33, %f18, %f32;
	mul.f32 	%f34, %f30, %f33;
	add.s32 	%r27, %r20, %r11;
	mul.wide.s32 	%rd14, %r27, 4;
	add.s64 	%rd15, %rd8, %rd14;
	ld.global.f32 	%f35, [%rd15];
	mul.f32 	%f36, %f35, 0f3F000000;
	mov.b32 	%r28, %f35;
	shr.s32 	%r29, %r28, 1;
	sub.s32 	%r30, 1597463174, %r29;
	mov.b32 	%f37, %r30;
	mul.f32 	%f38, %f36, %f37;
	mul.f32 	%f39, %f38, %f37;
	sub.f32 	%f40, %f18, %f39;
	mul.f32 	%f41, %f40, %f37;
	mul.f32 	%f42, %f36, %f41;
	mul.f32 	%f43, %f41, %f42;
	sub.f32 	%f44, %f18, %f43;
	mul.f32 	%f45, %f41, %f44;
	mul.f32 	%f46, %f45, 0f3F000000;
	mov.b32 	%r31, %f45;
	shr.s32 	%r32, %r31, 1;
	sub.s32 	%r33, 1597463174, %r32;
	mov.b32 	%f47, %r33;
	mul.f32 	%f48, %f46, %f47;
	mul.f32 	%f49, %f48, %f47;
	sub.f32 	%f50, %f18, %f49;
	mul.f32 	%f51, %f50, %f47;
	mul.f32 	%f52, %f46, %f51;
	mul.f32 	%f53, %f51, %f52;
	sub.f32 	%f54, %f18, %f53;
	mul.f32 	%f55, %f51, %f54;
	ld.global.f32 	%f56, [%rd15+4];
	mul.f32 	%f57, %f56, 0f3F000000;
	mov.b32 	%r34, %f56;
	shr.s32 	%r35, %r34, 1;
	sub.s32 	%r36, 1597463174, %r35;
	mov.b32 	%f58, %r36;
	mul.f32 	%f59, %f57, %f58;
	mul.f32 	%f60, %f59, %f58;
	sub.f32 	%f61, %f18, %f60;
	mul.f32 	%f62, %f61, %f58;
	mul.f32 	%f63, %f57, %f62;
	mul.f32 	%f64, %f62, %f63;
	sub.f32 	%f65, %f18, %f64;
	mul.f32 	%f66, %f62, %f65;
	mul.f32 	%f67, %f66, 0f3F000000;
	mov.b32 	%r37, %f66;
	shr.s32 	%r38, %r37, 1;
	sub.s32 	%r39, 1597463174, %r38;
	mov.b32 	%f68, %r39;
	mul.f32 	%f69, %f67, %f68;
	mul.f32 	%f70, %f69, %f68;
	sub.f32 	%f71, %f18, %f70;
	mul.f32 	%f72, %f71, %f68;
	mul.f32 	%f73, %f67, %f72;
	mul.f32 	%f74, %f72, %f73;
	sub.f32 	%f75, %f18, %f74;
	mul.f32 	%f76, %f72, %f75;
	mul.wide.s32 	%rd16, %r5, 4;
	add.s64 	%rd17, %rd15, %rd16;
	ld.global.f32 	%f77, [%rd17+-4];
	mul.f32 	%f78, %f77, 0f3F000000;
	mov.b32 	%r40, %f77;
	shr.s32 	%r41, %r40, 1;
	sub.s32 	%r42, 1597463174, %r41;
	mov.b32 	%f79, %r42;
	mul.f32 	%f80, %f78, %f79;
	mul.f32 	%f81, %f80, %f79;
	sub.f32 	%f82, %f18, %f81;
	mul.f32 	%f83, %f82, %f79;
	mul.f32 	%f84, %f78, %f83;
	mul.f32 	%f85, %f83, %f84;
	sub.f32 	%f86, %f18, %f85;
	mul.f32 	%f87, %f83, %f86;
	mul.f32 	%f88, %f87, 0f3F000000;
	mov.b32 	%r43, %f87;
	shr.s32 	%r44, %r43, 1;
	sub.s32 	%r45, 1597463174, %r44;
	mov.b32 	%f89, %r45;
	mul.f32 	%f90, %f88, %f89;
	mul.f32 	%f91, %f90, %f89;
	sub.f32 	%f92, %f18, %f91;
	mul.f32 	%f93, %f92, %f89;
	mul.f32 	%f94, %f88, %f93;
	mul.f32 	%f95, %f93, %f94;
	sub.f32 	%f96, %f18, %f95;
	mul.f32 	%f97, %f93, %f96;
	ld.global.f32 	%f98, [%rd17];
	mul.f32 	%f99, %f98, 0f3F000000;
	mov.b32 	%r46, %f98;
	shr.s32 	%r47, %r46, 1;
	sub.s32 	%r48, 1597463174, %r47;
	mov.b32 	%f100, %r48;
	mul.f32 	%f101, %f99, %f100;
	mul.f32 	%f102, %f101, %f100;
	sub.f32 	%f103, %f18, %f102;
	mul.f32 	%f104, %f103, %f100;
	mul.f32 	%f105, %f99, %f104;
	mul.f32 	%f106, %f104, %f105;
	sub.f32 	%f107, %f18, %f106;
	mul.f32 	%f108, %f104, %f107;
	mul.f32 	%f109, %f108, 0f3F000000;
	mov.b32 	%r49, %f108;
	shr.s32 	%r50, %r49, 1;
	sub.s32 	%r51, 1597463174, %r50;
	mov.b32 	%f110, %r51;
	mul.f32 	%f111, %f109, %f110;
	mul.f32 	%f112, %f111, %f110;
	sub.f32 	%f113, %f18, %f112;
	mul.f32 	%f114, %f113, %f110;
	mul.f32 	%f115, %f109, %f114;
	mul.f32 	%f116, %f114, %f115;
	sub.f32 	%f117, %f18, %f116;
	ld.global.f32 	%f118, [%rd17+4];
	mul.f32 	%f119, %f118, 0f3F000000;
	mov.b32 	%r52, %f118;
	shr.s32 	%r53, %r52, 1;
	sub.s32 	%r54, 1597463174, %r53;
	mov.b32 	%f120, %r54;
	mul.f32 	%f121, %f119, %f120;
	mul.f32 	%f122, %f121, %f120;
	sub.f32 	%f123, %f18, %f122;
	mul.f32 	%f124, %f123, %f120;
	mul.f32 	%f125, %f119, %f124;
	mul.f32 	%f126, %f124, %f125;
	sub.f32 	%f127, %f18, %f126;
	mul.f32 	%f128, %f124, %f127;
	mul.f32 	%f129, %f128, 0f3F000000;
	mov.b32 	%r55, %f128;
	shr.s32 	%r56, %r55, 1;
	sub.s32 	%r57, 1597463174, %r56;
	mov.b32 	%f130, %r57;
	mul.f32 	%f131, %f129, %f130;
	mul.f32 	%f132, %f131, %f130;
	sub.f32 	%f133, %f18, %f132;
	mul.f32 	%f134, %f133, %f130;
	mul.f32 	%f135, %f129, %f134;
	mul.f32 	%f136, %f134, %f135;
	sub.f32 	%f137, %f18, %f136;
	shl.b32 	%r58, %r5, 1;
	add.s32 	%r59, %r20, %r58;
	cvt.s64.s32 	%rd18, %r59;
	add.s64 	%rd19, %rd18, %rd10;
	shl.b64 	%rd20, %rd19, 2;
	add.s64 	%rd21, %rd8, %rd20;
	ld.global.f32 	%f138, [%rd21+-4];
	mul.f32 	%f139, %f138, 0f3F000000;
	mov.b32 	%r60, %f138;
	shr.s32 	%r61, %r60, 1;
	sub.s32 	%r62, 1597463174, %r61;
	mov.b32 	%f140, %r62;
	mul.f32 	%f141, %f139, %f140;
	mul.f32 	%f142, %f141, %f140;
	sub.f32 	%f143, %f18, %f142;
	mul.f32 	%f144, %f143, %f140;
	mul.f32 	%f145, %f139, %f144;
	mul.f32 	%f146, %f144, %f145;
	sub.f32 	%f147, %f18, %f146;
	mul.f32 	%f148, %f144, %f147;
	mul.f32 	%f149, %f148, 0f3F000000;
	mov.b32 	%r63, %f148;
	shr.s32 	%r64, %r63, 1;
	sub.s32 	%r65, 1597463174, %r64;
	mov.b32 	%f150, %r65;
	mul.f32 	%f151, %f149, %f150;
	mul.f32 	%f152, %f151, %f150;
	sub.f32 	%f153, %f18, %f152;
	mul.f32 	%f154, %f153, %f150;
	mul.f32 	%f155, %f149, %f154;
	mul.f32 	%f156, %f154, %f155;
	sub.f32 	%f157, %f18, %f156;
	mul.f32 	%f158, %f154, %f157;
	add.s64 	%rd22, %rd17, %rd16;
	ld.global.f32 	%f159, [%rd22];
	mul.f32 	%f160, %f159, 0f3F000000;
	mov.b32 	%r66, %f159;
	shr.s32 	%r67, %r66, 1;
	sub.s32 	%r68, 1597463174, %r67;
	mov.b32 	%f161, %r68;
	mul.f32 	%f162, %f160, %f161;
	mul.f32 	%f163, %f162, %f161;
	sub.f32 	%f164, %f18, %f163;
	mul.f32 	%f165, %f164, %f161;
	mul.f32 	%f166, %f160, %f165;
	mul.f32 	%f167, %f165, %f166;
	sub.f32 	%f168, %f18, %f167;
	mul.f32 	%f169, %f165, %f168;
	mul.f32 	%f170, %f169, 0f3F000000;
	mov.b32 	%r69, %f169;
	shr.s32 	%r70, %r69, 1;
	sub.s32 	%r71, 1597463174, %r70;
	mov.b32 	%f171, %r71;
	mul.f32 	%f172, %f170, %f171;
	mul.f32 	%f173, %f172, %f171;
	sub.f32 	%f174, %f18, %f173;
	mul.f32 	%f175, %f174, %f171;
	mul.f32 	%f176, %f170, %f175;
	mul.f32 	%f177, %f175, %f176;
	sub.f32 	%f178, %f18, %f177;
	ld.global.f32 	%f179, [%rd22+4];
	mul.f32 	%f180, %f179, 0f3F000000;
	mov.b32 	%r72, %f179;
	shr.s32 	%r73, %r72, 1;
	sub.s32 	%r74, 1597463174, %r73;
	mov.b32 	%f181, %r74;
	mul.f32 	%f182, %f180, %f181;
	mul.f32 	%f183, %f182, %f181;
	sub.f32 	%f184, %f18, %f183;
	mul.f32 	%f185, %f184, %f181;
	mul.f32 	%f186, %f180, %f185;
	mul.f32 	%f187, %f185, %f186;
	sub.f32 	%f188, %f18, %f187;
	mul.f32 	%f189, %f185, %f188;
	mul.f32 	%f190, %f189, 0f3F000000;
	mov.b32 	%r75, %f189;
	shr.s32 	%r76, %r75, 1;
	sub.s32 	%r77, 1597463174, %r76;
	mov.b32 	%f191, %r77;
	mul.f32 	%f192, %f190, %f191;
	mul.f32 	%f193, %f192, %f191;
	sub.f32 	%f194, %f18, %f193;
	mul.f32 	%f195, %f194, %f191;
	mul.f32 	%f196, %f190, %f195;
	mul.f32 	%f197, %f195, %f196;
	sub.f32 	%f198, %f18, %f197;
	mul.f32 	%f199, %f195, %f198;
	add.f32 	%f200, %f34, %f97;
	add.f32 	%f201, %f200, %f158;
	fma.rn.f32 	%f202, %f114, %f117, %f55;
	fma.rn.f32 	%f203, %f175, %f178, %f202;
	add.f32 	%f204, %f203, %f203;
	sub.f32 	%f205, %f201, %f204;
	add.f32 	%f206, %f76, %f205;
	fma.rn.f32 	%f207, %f134, %f137, %f206;
	add.f32 	%f208, %f199, %f207;
	mul.f32 	%f1, %f208, 0f3EAAAAAB;
	sub.f32 	%f209, %f34, %f76;
	sub.f32 	%f210, %f209, %f158;
	add.f32 	%f211, %f210, %f199;
	mul.f32 	%f2, %f211, 0f3E800000;
	add.f32 	%f212, %f34, %f55;
	add.f32 	%f213, %f212, %f76;
	fma.rn.f32 	%f214, %f114, %f117, %f97;
	fma.rn.f32 	%f215, %f134, %f137, %f214;
	add.f32 	%f216, %f215, %f215;
	sub.f32 	%f217, %f213, %f216;
	add.f32 	%f218, %f158, %f217;
	fma.rn.f32 	%f219, %f175, %f178, %f218;
	add.f32 	%f220, %f199, %f219;
	mul.f32 	%f3, %f220, 0f3EAAAAAB;
	neg.f32 	%f221, %f34;
	sub.f32 	%f222, %f221, %f97;
	sub.f32 	%f223, %f222, %f158;
	add.f32 	%f224, %f76, %f223;
	fma.rn.f32 	%f225, %f134, %f137, %f224;
	add.f32 	%f4, %f199, %f225;
	sub.f32 	%f226, %f221, %f55;
	sub.f32 	%f227, %f226, %f76;
	add.f32 	%f228, %f227, %f158;
	fma.rn.f32 	%f229, %f175, %f178, %f228;
	add.f32 	%f5, %f229, %f199;
	mul.f32 	%f230, %f2, %f2;
	mul.f32 	%f231, %f3, %f1;
	sub.f32 	%f6, %f230, %f231;
	abs.f32 	%f232, %f6;
	setp.ltu.f32 	%p9, %f232, 0f2B8CBCCC;
	mov.f32 	%f248, 0f00000000;
	mov.f32 	%f249, %f248;
	@%p9 bra 	$L__BB10_5;
	mul.f32 	%f234, %f5, 0f3E2AAAAB;
	mul.f32 	%f235, %f4, 0f3E2AAAAB;
	mul.f32 	%f236, %f235, %f3;
	mul.f32 	%f237, %f2, %f234;
	sub.f32 	%f238, %f236, %f237;
	div.rn.f32 	%f239, %f238, %f6;
	mul.f32 	%f240, %f234, %f1;
	mul.f32 	%f241, %f2, %f235;
	sub.f32 	%f242, %f240, %f241;
	div.rn.f32 	%f7, %f242, %f6;
	setp.gt.f32 	%p10, %f239, 0f3F000000;
	setp.lt.f32 	%p11, %f239, 0fBF000000;
	selp.f32 	%f243, 0fBF000000, %f239, %p11;
	selp.f32 	%f248, 0f3F000000, %f243, %p10;
	setp.gt.f32 	%p12, %f7, 0f3F000000;
	mov.f32 	%f249, 0f3F000000;
	@%p12 bra 	$L__BB10_5;
	setp.lt.f32 	%p13, %f7, 0fBF000000;
	selp.f32 	%f249, 0fBF000000, %f7, %p13;
$L__BB10_5:
	cvta.to.global.u64 	%rd23, %rd4;
	atom.global.add.u32 	%r78, [%rd23], 1;
	cvt.rn.f32.u32 	%f244, %r11;
	add.f32 	%f245, %f248, %f244;
	cvta.to.global.u64 	%rd24, %rd2;
	mul.wide.s32 	%rd25, %r78, 8;
	add.s64 	%rd26, %rd24, %rd25;
	st.global.f32 	[%rd26], %f245;
	cvt.rn.f32.u32 	%f246, %r15;
	add.f32 	%f247, %f249, %f246;
	st.global.f32 	[%rd26+4], %f247;
$L__BB10_6:
	ret;

}


// ===== COMPILED SASS (sm_100) =====

	.target	sm_100

	.elftype	@"ET_EXEC"


//--------------------- .note.nv.tkinfo           --------------------------
	.section	.note.nv.tkinfo,"",@"SHT_NOTE"
	.sectionflags	@"SHF_NOTE_NV_TKINFO"
	.tkinfo
        /*0018*/ 	.word	0x00000002
        /*0030*/ 	.string	""
        /*0030*/ 	.string	"ptxas"
        /*0030*/ 	.string	"Cuda compilation tools, release 13.0, V13.0.88"
        /*0030*/ 	.string	"Build cuda_13.0.r13.0/compiler.36424714_0"
        /*0030*/ 	.string	"-arch sm_100 -m 64 "



//--------------------- .note.nv.cuinfo           --------------------------
	.section	.note.nv.cuinfo,"",@"SHT_NOTE"
	.sectionflags	@"SHF_NOTE_NV_CUINFO"
        /*0018*/ 	.short	0x0002
        /*001a*/ 	.short	0x0064
        /*001c*/ 	.short	0x0082
	.zero		2


//--------------------- .nv.info                  --------------------------
	.section	.nv.info,"",@"SHT_CUDA_INFO"
	.align	4


	//----- nvinfo : EIATTR_REGCOUNT
	.align		4
        /*0000*/ 	.byte	0x04, 0x2f
        /*0002*/ 	.short	(.L_1 - .L_0)
	.align		4
.L_0:
        /*0004*/ 	.word	index@(_Z16kernel_warmingupv)
        /*0008*/ 	.word	0x00000004


	//----- nvinfo : EIATTR_FRAME_SIZE
	.align		4
.L_1:
        /*000c*/ 	.byte	0x04, 0x11
        /*000e*/ 	.short	(.L_3 - .L_2)
	.align		4
.L_2:
        /*0010*/ 	.word	index@(_Z16kernel_warmingupv)
        /*0014*/ 	.word	0x00000000


	//----- nvinfo : EIATTR_REGCOUNT
	.align		4
.L_3:
        /*0018*/ 	.byte	0x04, 0x2f
        /*001a*/ 	.short	(.L_5 - .L_4)
	.align		4
.L_4:
        /*001c*/ 	.word	index@(_Z21kernel_strong_cornersPiPfii)
        /*0020*/ 	.word	0x00000008


	//----- nvinfo : EIATTR_FRAME_SIZE
	.align		4
.L_5:
        /*0024*/ 	.byte	0x04, 0x11
        /*0026*/ 	.short	(.L_7 - .L_6)
	.align		4
.L_6:
        /*0028*/ 	.word	index@(_Z21kernel_strong_cornersPiPfii)
        /*002c*/ 	.word	0x00000000


	//----- nvinfo : EIATTR_REGCOUNT
	.align		4
.L_7:
        /*0030*/ 	.byte	0x04, 0x2f
        /*0032*/ 	.short	(.L_9 - .L_8)
	.align		4
.L_8:
        /*0034*/ 	.word	index@(_Z13kernel_memsetPiii)
        /*0038*/ 	.word	0x00000008


	//----- nvinfo : EIATTR_FRAME_SIZE
	.align		4
.L_9:
        /*003c*/ 	.byte	0x04, 0x11
        /*003e*/ 	.short	(.L_11 - .L_10)
	.align		4
.L_10:
        /*0040*/ 	.word	index@(_Z13kernel_memsetPiii)
        /*0044*/ 	.word	0x00000000


	//----- nvinfo : EIATTR_REGCOUNT
	.align		4
.L_11:
        /*0048*/ 	.byte	0x04, 0x2f
        /*004a*/ 	.short	(.L_13 - .L_12)
	.align		4
.L_12:
        /*004c*/ 	.word	index@(_Z27kernel_imgblurg_separable_1PiS_S_S_S_S_ii)
        /*0050*/ 	.word	0x00000014


	//----- nvinfo : EIATTR_FRAME_SIZE
	.align		4
.L_13:
        /*0054*/ 	.byte	0x04, 0x11
        /*0056*/ 	.short	(.L_15 - .L_14)
	.align		4
.L_14:
        /*0058*/ 	.word	index@(_Z27kernel_imgblurg_separable_1PiS_S_S_S_S_ii)
        /*005c*/ 	.word	0x00000000


	//----- nvinfo : EIATTR_REGCOUNT
	.align		4
.L_15:
        /*0060*/ 	.byte	0x04, 0x2f
        /*0062*/ 	.short	(.L_17 - .L_16)
	.align		4
.L_16:
        /*0064*/ 	.word	index@(_Z27kernel_imgblurg_separable_2PiS_S_S_S_S_S_S_S_ii)
        /*0068*/ 	.word	0x0000001c


	//----- nvinfo : EIATTR_FRAME_SIZE
	.align		4
.L_17:
        /*006c*/ 	.byte	0x04, 0x11
        /*006e*/ 	.short	(.L_19 - .L_18)
	.align		4
.L_18:
        /*0070*/ 	.word	index@(_Z27kernel_imgblurg_separable_2PiS_S_S_S_S_S_S_S_ii)
        /*0074*/ 	.word	0x00000000


	//----- nvinfo : EIATTR_REGCOUNT
	.align		4
.L_19:
        /*0078*/ 	.byte	0x04, 0x2f
        /*007a*/ 	.short	(.L_21 - .L_20)
	.align		4
.L_20:
        /*007c*/ 	.word	index@(_Z15kernel_find_maxPfS_Pij)
        /*0080*/ 	.word	0x00000010


	//----- nvinfo : EIATTR_FRAME_SIZE
	.align		4
.L_21:
        /*0084*/ 	.byte	0x04, 0x11
        /*0086*/ 	.short	(.L_23 - .L_22)
	.align		4
.L_22:
        /*0088*/ 	.word	index@(_Z15kernel_find_maxPfS_Pij)
        /*008c*/ 	.word	0x00000000


	//----- nvinfo : EIATTR_REGCOUNT
	.align		4
.L_23:
        /*0090*/ 	.byte	0x04, 0x2f
        /*0092*/ 	.short	(.L_25 - .L_24)
	.align		4
.L_24:
        /*0094*/ 	.word	index@(_Z20kernel_selcornernessPfS_iiPiS_S0_f)
        /*0098*/ 	.word	0x00000012


	//----- nvinfo : EIATTR_FRAME_SIZE
	.align		4
.L_25:
        /*009c*/ 	.byte	0x04, 0x11
        /*009e*/ 	.short	(.L_27 - .L_26)
	.align		4
.L_26:
        /*00a0*/ 	.word	index@(_Z20kernel_selcornernessPfS_iiPiS_S0_f)
        /*00a4*/ 	.word	0x00000000


	//----- nvinfo : EIATTR_REGCOUNT
	.align		4
.L_27:
        /*00a8*/ 	.byte	0x04, 0x2f
        /*00aa*/ 	.short	(.L_29 - .L_28)
	.align		4
.L_28:
        /*00ac*/ 	.word	index@(_Z17kernel_cornernessPiS_S_Pfii)
        /*00b0*/ 	.word	0x00000013


	//----- nvinfo : EIATTR_FRAME_SIZE
	.align		4
.L_29:
        /*00b4*/ 	.byte	0x04, 0x11
        /*00b6*/ 	.short	(.L_31 - .L_30)
	.align		4
.L_30:
        /*00b8*/ 	.word	index@(_Z17kernel_cornernessPiS_S_Pfii)
        /*00bc*/ 	.word	0x00000000


	//----- nvinfo : EIATTR_REGCOUNT
	.align		4
.L_31:
        /*00c0*/ 	.byte	0x04, 0x2f
        /*00c2*/ 	.short	(.L_33 - .L_32)
	.align		4
.L_32:
        /*00c4*/ 	.word	index@(_Z14kernel_Ix2y2xyPiS_S_S_S_ii)
        /*00c8*/ 	.word	0x00000016


	//----- nvinfo : EIATTR_FRAME_SIZE
	.align		4
.L_33:
        /*00cc*/ 	.byte	0x04, 0x11
        /*00ce*/ 	.short	(.L_35 - .L_34)
	.align		4
.L_34:
        /*00d0*/ 	.word	index@(_Z14kernel_Ix2y2xyPiS_S_S_S_ii)
        /*00d4*/ 	.word	0x00000000


	//----- nvinfo : EIATTR_REGCOUNT
	.align		4
.L_35:
        /*00d8*/ 	.byte	0x04, 0x2f
        /*00da*/ 	.short	(.L_37 - .L_36)
	.align		4
.L_36:
        /*00dc*/ 	.word	index@(_Z22kernel_imgradient5_smoPhiiPiS0_S0_S0_)
        /*00e0*/ 	.word	0x00000020


	//----- nvinfo : EIATTR_FRAME_SIZE
	.align		4
.L_37:
        /*00e4*/ 	.byte	0x04, 0x11
        /*00e6*/ 	.short	(.L_39 - .L_38)
	.align		4
.L_38:
        /*00e8*/ 	.word	index@(_Z22kernel_imgradient5_smoPhiiPiS0_S0_S0_)
        /*00ec*/ 	.word	0x00000000


	//----- nvinfo : EIATTR_REGCOUNT
	.align		4
.L_39:
        /*00f0*/ 	.byte	0x04, 0x2f
        /*00f2*/ 	.short	(.L_41 - .L_40)
	.align		4
.L_40:
        /*00f4*/ 	.word	index@(_Z18kernel_coordinatesPfPA2_fPiiiS2_)
        /*00f8*/ 	.word	0x0000001a


	//----- nvinfo : EIATTR_FRAME_SIZE
	.align		4
.L_41:
        /*00fc*/ 	.byte	0x04, 0x11
        /*00fe*/ 	.short	(.L_43 - .L_42)
	.align		4
.L_42:
        /*0100*/ 	.word	index@($__internal_0_$__cuda_sm3x_div_rn_noftz_f32_slowpath)
        /*0104*/ 	.word	0x00000000


	//----- nvinfo : EIATTR_FRAME_SIZE
	.align		4
.L_43:
        /*0108*/ 	.byte	0x04, 0x11
        /*010a*/ 	.short	(.L_45 - .L_44)
	.align		4
.L_44:
        /*010c*/ 	.word	index@(_Z18kernel_coordinatesPfPA2_fPiiiS2_)
        /*0110*/ 	.word	0x00000000


	//----- nvinfo : EIATTR_MIN_STACK_SIZE
	.align		4
.L_45:
        /*0114*/ 	.byte	0x04, 0x12
        /*0116*/ 	.short	(.L_47 - .L_46)
	.align		4
.L_46:
        /*0118*/ 	.word	index@(_Z18kernel_coordinatesPfPA2_fPiiiS2_)
        /*011c*/ 	.word	0x00000000


	//----- nvinfo : EIATTR_MIN_STACK_SIZE
	.align		4
.L_47:
        /*0120*/ 	.byte	0x04, 0x12
        /*0122*/ 	.short	(.L_49 - .L_48)
	.align		4
.L_48:
        /*0124*/ 	.word	index@(_Z22kernel_imgradient5_smoPhiiPiS0_S0_S0_)
        /*0128*/ 	.word	0x00000000


	//----- nvinfo : EIATTR_MIN_STACK_SIZE
	.align		4
.L_49:
        /*012c*/ 	.byte	0x04, 0x12
        /*012e*/ 	.short	(.L_51 - .L_50)
	.align		4
.L_50:
        /*0130*/ 	.word	index@(_Z14kernel_Ix2y2xyPiS_S_S_S_ii)
        /*0134*/ 	.word	0x00000000


	//----- nvinfo : EIATTR_MIN_STACK_SIZE
	.align		4
.L_51:
        /*0138*/ 	.byte	0x04, 0x12
        /*013a*/ 	.short	(.L_53 - .L_52)
	.align		4
.L_52:
        /*013c*/ 	.word	index@(_Z17kernel_cornernessPiS_S_Pfii)
        /*0140*/ 	.word	0x00000000


	//----- nvinfo : EIATTR_MIN_STACK_SIZE
	.align		4
.L_53:
        /*0144*/ 	.byte	0x04, 0x12
        /*0146*/ 	.short	(.L_55 - .L_54)
	.align		4
.L_54:
        /*0148*/ 	.word	index@(_Z20kernel_selcornernessPfS_iiPiS_S0_f)
        /*014c*/ 	.word	0x00000000


	//----- nvinfo : EIATTR_MIN_STACK_SIZE
	.align		4
.L_55:
        /*0150*/ 	.byte	0x04, 0x12
        /*0152*/ 	.short	(.L_57 - .L_56)
	.align		4
.L_56:
        /*0154*/ 	.word	index@(_Z15kernel_find_maxPfS_Pij)
        /*0158*/ 	.word	0x00000000


	//----- nvinfo : EIATTR_MIN_STACK_SIZE
	.align		4
.L_57:
        /*015c*/ 	.byte	0x04, 0x12
        /*015e*/ 	.short	(.L_59 - .L_58)
	.align		4
.L_58:
        /*0160*/ 	.word	index@(_Z27kernel_imgblurg_separable_2PiS_S_S_S_S_S_S_S_ii)
        /*0164*/ 	.word	0x00000000


	//----- nvinfo : EIATTR_MIN_STACK_SIZE
	.align		4
.L_59:
        /*0168*/ 	.byte	0x04, 0x12
        /*016a*/ 	.short	(.L_61 - .L_60)
	.align		4
.L_60:
        /*016c*/ 	.word	index@(_Z27kernel_imgblurg_separable_1PiS_S_S_S_S_ii)
        /*0170*/ 	.word	0x00000000


	//----- nvinfo : EIATTR_MIN_STACK_SIZE
	.align		4
.L_61:
        /*0174*/ 	.byte	0x04, 0x12
        /*0176*/ 	.short	(.L_63 - .L_62)
	.align		4
.L_62:
        /*0178*/ 	.word	index@(_Z13kernel_memsetPiii)
        /*017c*/ 	.word	0x00000000


	//----- nvinfo : EIATTR_MIN_STACK_SIZE
	.align		4
.L_63:
        /*0180*/ 	.byte	0x04, 0x12
        /*0182*/ 	.short	(.L_65 - .L_64)
	.align		4
.L_64:
        /*0184*/ 	.word	index@(_Z21kernel_strong_cornersPiPfii)
        /*0188*/ 	.word	0x00000000


	//----- nvinfo : EIATTR_MIN_STACK_SIZE
	.align		4
.L_65:
        /*018c*/ 	.byte	0x04, 0x12
        /*018e*/ 	.short	(.L_67 - .L_66)
	.align		4
.L_66:
        /*0190*/ 	.word	index@(_Z16kernel_warmingupv)
        /*0194*/ 	.word	0x00000000
.L_67:


//--------------------- .nv.compat                --------------------------
	.section	.nv.compat,"",@"SHT_CUDA_COMPAT_INFO"
	.align	4
        /*0000*/ 	.byte	0x02, 0x09, 0x00, 0x00, 0x02, 0x02, 0x01, 0x00, 0x02, 0x05, 0x05, 0x00, 0x03, 0x07, 0x01, 0x01
        /*0010*/ 	.byte	0x02, 0x03, 0x00, 0x00, 0x02, 0x06, 0x01, 0x00, 0x04, 0x0b, 0x08, 0x00, 0x01, 0x00, 0x00, 0x00
        /*0020*/ 	.byte	0x00, 0x00, 0x00, 0x00


//--------------------- .nv.info._Z18kernel_coordinatesPfPA2_fPiiiS2_ --------------------------
	.section	.nv.info._Z18kernel_coordinatesPfPA2_fPiiiS2_,"",@"SHT_CUDA_INFO"
	.sectionflags	@""
	.align	4


	//----- nvinfo : EIATTR_CUDA_API_VERSION
	.align		4
        /*0000*/ 	.byte	0x04, 0x37
        /*0002*/ 	.short	(.L_69 - .L_68)
.L_68:
        /*0004*/ 	.word	0x00000082


	//----- nvinfo : EIATTR_KPARAM_INFO
	.align		4
.L_69:
        /*0008*/ 	.byte	0x04, 0x17
        /*000a*/ 	.short	(.L_71 - .L_70)
.L_70:
        /*000c*/ 	.word	0x00000000
        /*0010*/ 	.short	0x0005
        /*0012*/ 	.short	0x0020
        /*0014*/ 	.byte	0x00, 0xf5, 0x21, 0x00


	//----- nvinfo : EIATTR_KPARAM_INFO
	.align		4
.L_71:
        /*0018*/ 	.byte	0x04, 0x17
        /*001a*/ 	.short	(.L_73 - .L_72)
.L_72:
        /*001c*/ 	.word	0x00000000
        /*0020*/ 	.short	0x0004
        /*0022*/ 	.short	0x001c
        /*0024*/ 	.byte	0x00, 0xf0, 0x11, 0x00


	//----- nvinfo : EIATTR_KPARAM_INFO
	.align		4
.L_73:
        /*0028*/ 	.byte	0x04, 0x17
        /*002a*/ 	.short	(.L_75 - .L_74)
.L_74:
        /*002c*/ 	.word	0x00000000
        /*0030*/ 	.short	0x0003
        /*0032*/ 	.short	0x0018
        /*0034*/ 	.byte	0x00, 0xf0, 0x11, 0x00


	//----- nvinfo : EIATTR_KPARAM_INFO
	.align		4
.L_75:
        /*0038*/ 	.byte	0x04, 0x17
        /*003a*/ 	.short	(.L_77 - .L_76)
.L_76:
        /*003c*/ 	.word	0x00000000
        /*0040*/ 	.short	0x0002
        /*0042*/ 	.short	0x0010
        /*0044*/ 	.byte	0x00, 0xf5, 0x21, 0x00


	//----- nvinfo : EIATTR_KPARAM_INFO
	.align		4
.L_77:
        /*0048*/ 	.byte	0x04, 0x17
        /*004a*/ 	.short	(.L_79 - .L_78)
.L_78:
        /*004c*/ 	.word	0x00000000
        /*0050*/ 	.short	0x0001
        /*0052*/ 	.short	0x0008
        /*0054*/ 	.byte	0x00, 0xf5, 0x21, 0x00


	//----- nvinfo : EIATTR_KPARAM_INFO
	.align		4
.L_79:
        /*0058*/ 	.byte	0x04, 0x17
        /*005a*/ 	.short	(.L_81 - .L_80)
.L_80:
        /*005c*/ 	.word	0x00000000
        /*0060*/ 	.short	0x0000
        /*0062*/ 	.short	0x0000
        /*0064*/ 	.byte	0x00, 0xf5, 0x21, 0x00


	//----- nvinfo : EIATTR_SPARSE_MMA_MASK
	.align		4
.L_81:
        /*0068*/ 	.byte	0x03, 0x50
        /*006a*/ 	.short	0x0000


	//----- nvinfo : EIATTR_MAXREG_COUNT
	.align		4
        /*006c*/ 	.byte	0x03, 0x1b
        /*006e*/ 	.short	0x00ff


	//----- nvinfo : EIATTR_MERCURY_ISA_VERSION
	.align		4
        /*0070*/ 	.byte	0x03, 0x5f
        /*0072*/ 	.short	0x0101


	//----- nvinfo : EIATTR_INT_WARP_WIDE_INSTR_OFFSETS
	.align		4
        /*0074*/ 	.byte	0x04, 0x31
        /*0076*/ 	.short	(.L_83 - .L_82)


	//   ....[0]....
.L_82:
        /*0078*/ 	.word	0x000011f0


	//   ....[1]....
        /*007c*/ 	.word	0x000012d0


	//----- nvinfo : EIATTR_VRC_CTA_INIT_COUNT
	.align		4
.L_83:
        /*0080*/ 	.byte	0x02, 0x4a
	.zero		1
	.zero		1


	//----- nvinfo : EIATTR_EXIT_INSTR_OFFSETS
	.align		4
        /*0084*/ 	.byte	0x04, 0x1c
        /*0086*/ 	.short	(.L_85 - .L_84)


	//   ....[0]....
.L_84:
        /*0088*/ 	.word	0x00000100


	//   ....[1]....
        /*008c*/ 	.word	0x00000170


	//   ....[2]....
        /*0090*/ 	.word	0x00001320


	//----- nvinfo : EIATTR_CRS_STACK_SIZE
	.align		4
.L_85:
        /*0094*/ 	.byte	0x04, 0x1e
        /*0096*/ 	.short	(.L_87 - .L_86)
.L_86:
        /*0098*/ 	.word	0x00000000


	//----- nvinfo : EIATTR_CBANK_PARAM_SIZE
	.align		4
.L_87:
        /*009c*/ 	.byte	0x03, 0x19
        /*009e*/ 	.short	0x0028


	//----- nvinfo : EIATTR_PARAM_CBANK
	.align		4
        /*00a0*/ 	.byte	0x04, 0x0a
        /*00a2*/ 	.short	(.L_89 - .L_88)
	.align		4
.L_88:
        /*00a4*/ 	.word	index@(.nv.constant0._Z18kernel_coordinatesPfPA2_fPiiiS2_)
        /*00a8*/ 	.short	0x0380
        /*00aa*/ 	.short	0x0028


	//----- nvinfo : EIATTR_SW_WAR
	.align		4
.L_89:
        /*00ac*/ 	.byte	0x04, 0x36
        /*00ae*/ 	.short	(.L_91 - .L_90)
.L_90:
        /*00b0*/ 	.word	0x00000008
.L_91:


//--------------------- .nv.info._Z22kernel_imgradient5_smoPhiiPiS0_S0_S0_ --------------------------
	.section	.nv.info._Z22kernel_imgradient5_smoPhiiPiS0_S0_S0_,"",@"SHT_CUDA_INFO"
	.sectionflags	@""
	.align	4


	//----- nvinfo : EIATTR_CUDA_API_VERSION
	.align		4
        /*0000*/ 	.byte	0x04, 0x37
        /*0002*/ 	.short	(.L_93 - .L_92)
.L_92:
        /*0004*/ 	.word	0x00000082


	//----- nvinfo : EIATTR_KPARAM_INFO
	.align		4
.L_93:
        /*0008*/ 	.byte	0x04, 0x17
        /*000a*/ 	.short	(.L_95 - .L_94)
.L_94:
        /*000c*/ 	.word	0x00000000
        /*0010*/ 	.short	0x0006
        /*0012*/ 	.short	0x0028
        /*0014*/ 	.byte	0x00, 0xf5, 0x21, 0x00


	//----- nvinfo : EIATTR_KPARAM_INFO
	.align		4
.L_95:
        /*0018*/ 	.byte	0x04, 0x17
        /*001a*/ 	.short	(.L_97 - .L_96)
.L_96:
        /*001c*/ 	.word	0x00000000
        /*0020*/ 	.short	0x0005
        /*0022*/ 	.short	0x0020
        /*0024*/ 	.byte	0x00, 0xf5, 0x21, 0x00


	//----- nvinfo : EIATTR_KPARAM_INFO
	.align		4
.L_97:
        /*0028*/ 	.byte	0x04, 0x17
        /*002a*/ 	.short	(.L_99 - .L_98)
.L_98:
        /*002c*/ 	.word	0x00000000
        /*0030*/ 	.short	0x0004
        /*0032*/ 	.short	0x0018
        /*0034*/ 	.byte	0x00, 0xf5, 0x21, 0x00


	//----- nvinfo : EIATTR_KPARAM_INFO
	.align		4
.L_99:
        /*0038*/ 	.byte	0x04, 0x17
        /*003a*/ 	.short	(.L_101 - .L_100)
.L_100:
        /*003c*/ 	.word	0x00000000
        /*0040*/ 	.short	0x0003
        /*0042*/ 	.short	0x0010
        /*0044*/ 	.byte	0x00, 0xf5, 0x21, 0x00


	//----- nvinfo : EIATTR_KPARAM_INFO
	.align		4
.L_101:
        /*0048*/ 	.byte	0x04, 0x17
        /*004a*/ 	.short	(.L_103 - .L_102)
.L_102:
        /*004c*/ 	.word	0x00000000
        /*0050*/ 	.short	0x0002
        /*0052*/ 	.short	0x000c
        /*0054*/ 	.byte	0x00, 0xf0, 0x11, 0x00


	//----- nvinfo : EIATTR_KPARAM_INFO
	.align		4
.L_103:
        /*0058*/ 	.byte	0x04, 0x17
        /*005a*/ 	.short	(.L_105 - .L_104)
.L_104:
        /*005c*/ 	.word	0x00000000
        /*0060*/ 	.short	0x0001
        /*0062*/ 	.short	0x0008
        /*0064*/ 	.byte	0x00, 0xf0, 0x11, 0x00


	//----- nvinfo : EIATTR_KPARAM_INFO
	.align		4
.L_105:
        /*0068*/ 	.byte	0x04, 0x17
        /*006a*/ 	.short	(.L_107 - .L_106)
.L_106:
        /*006c*/ 	.word	0x00000000
        /*0070*/ 	.short	0x0000
        /*0072*/ 	.short	0x0000
        /*0074*/ 	.byte	0x00, 0xf5, 0x21, 0x00


	//----- nvinfo : EIATTR_SPARSE_MMA_MASK
	.align		4
.L_107:
        /*0078*/ 	.byte	0x03, 0x50
        /*007a*/ 	.short	0x0000


	//----- nvinfo : EIATTR_MAXREG_COUNT
	.align		4
        /*007c*/ 	.byte	0x03, 0x1b
        /*007e*/ 	.short	0x00ff


	//----- nvinfo : EIATTR_MERCURY_ISA_VERSION
	.align		4
        /*0080*/ 	.byte	0x03, 0x5f
        /*0082*/ 	.short	0x0101


	//----- nvinfo : EIATTR_VRC_CTA_INIT_COUNT
	.align		4
        /*0084*/ 	.byte	0x02, 0x4a
	.zero		1
	.zero		1


	//----- nvinfo : EIATTR_EXIT_INSTR_OFFSETS
	.align		4
        /*0088*/ 	.byte	0x04, 0x1c
        /*008a*/ 	.short	(.L_109 - .L_108)


	//   ....[0]....
.L_108:
        /*008c*/ 	.word	0x00000100


	//   ....[1]....
        /*0090*/ 	.word	0x000007a0


	//----- nvinfo : EIATTR_CBANK_PARAM_SIZE
	.align		4
.L_109:
        /*0094*/ 	.byte	0x03, 0x19
        /*0096*/ 	.short	0x0030


	//----- nvinfo : EIATTR_PARAM_CBANK
	.align		4
        /*0098*/ 	.byte	0x04, 0x0a
        /*009a*/ 	.short	(.L_111 - .L_110)
	.align		4
.L_110:
        /*009c*/ 	.word	index@(.nv.constant0._Z22kernel_imgradient5_smoPhiiPiS0_S0_S0_)
        /*00a0*/ 	.short	0x0380
        /*00a2*/ 	.short	0x0030


	//----- nvinfo : EIATTR_SW_WAR
	.align		4
.L_111:
        /*00a4*/ 	.byte	0x04, 0x36
        /*00a6*/ 	.short	(.L_113 - .L_112)
.L_112:
        /*00a8*/ 	.word	0x00000008
.L_113:


//--------------------- .nv.info._Z14kernel_Ix2y2xyPiS_S_S_S_ii --------------------------
	.section	.nv.info._Z14kernel_Ix2y2xyPiS_S_S_S_ii,"",@"SHT_CUDA_INFO"
	.sectionflags	@""
	.align	4


	//----- nvinfo : EIATTR_CUDA_API_VERSION
	.align		4
        /*0000*/ 	.byte	0x04, 0x37
        /*0002*/ 	.short	(.L_115 - .L_114)
.L_114:
        /*0004*/ 	.word	0x00000082


	//----- nvinfo : EIATTR_KPARAM_INFO
	.align		4
.L_115:
        /*0008*/ 	.byte	0x04, 0x17
        /*000a*/ 	.short	(.L_117 - .L_116)
.L_116:
        /*000c*/ 	.word	0x00000000
        /*0010*/ 	.short	0x0006
        /*0012*/ 	.short	0x002c
        /*0014*/ 	.byte	0x00, 0xf0, 0x11, 0x00


	//----- nvinfo : EIATTR_KPARAM_INFO
	.align		4
.L_117:
        /*0018*/ 	.byte	0x04, 0x17
        /*001a*/ 	.short	(.L_119 - .L_118)
.L_118:
        /*001c*/ 	.word	0x00000000
        /*0020*/ 	.short	0x0005
        /*0022*/ 	.short	0x0028
        /*0024*/ 	.byte	0x00, 0xf0, 0x11, 0x00


	//----- nvinfo : EIATTR_KPARAM_INFO
	.align		4
.L_119:
        /*0028*/ 	.byte	0x04, 0x17
        /*002a*/ 	.short	(.L_121 - .L_120)
.L_120:
        /*002c*/ 	.word	0x00000000
        /*0030*/ 	.short	0x0004
        /*0032*/ 	.short	0x0020
        /*0034*/ 	.byte	0x00, 0xf5, 0x21, 0x00


	//----- nvinfo : EIATTR_KPARAM_INFO
	.align		4
.L_121:
        /*0038*/ 	.byte	0x04, 0x17
        /*003a*/ 	.short	(.L_123 - .L_122)
.L_122:
        /*003c*/ 	.word	0x00000000
        /*0040*/ 	.short	0x0003
        /*0042*/ 	.short	0x0018
        /*0044*/ 	.byte	0x00, 0xf5, 0x21, 0x00


	//----- nvinfo : EIATTR_KPARAM_INFO
	.align		4
.L_123:
        /*0048*/ 	.byte	0x04, 0x17
        /*004a*/ 	.short	(.L_125 - .L_124)
.L_124:
        /*004c*/ 	.word	0x00000000
        /*0050*/ 	.short	0x0002
        /*0052*/ 	.short	0x0010
        /*0054*/ 	.byte	0x00, 0xf5, 0x21, 0x00


	//----- nvinfo : EIATTR_KPARAM_INFO
	.align		4
.L_125:
        /*0058*/ 	.byte	0x04, 0x17
        /*005a*/ 	.short	(.L_127 - .L_126)
.L_126:
        /*005c*/ 	.word	0x00000000
        /*0060*/ 	.short	0x0001
        /*0062*/ 	.short	0x0008
        /*0064*/ 	.byte	0x00, 0xf5, 0x21, 0x00


	//----- nvinfo : EIATTR_KPARAM_INFO
	.align		4
.L_127:
        /*0068*/ 	.byte	0x04, 0x17
        /*006a*/ 	.short	(.L_129 - .L_128)
.L_128:
        /*006c*/ 	.word	0x00000000
        /*0070*/ 	.short	0x0000
        /*0072*/ 	.short	0x0000
        /*0074*/ 	.byte	0x00, 0xf5, 0x21, 0x00


	//----- nvinfo : EIATTR_SPARSE_MMA_MASK
	.align		4
.L_129:
        /*0078*/ 	.byte	0x03, 0x50
        /*007a*/ 	.short	0x0000


	//----- nvinfo : EIATTR_MAXREG_COUNT
	.align		4
        /*007c*/ 	.byte	0x03, 0x1b
        /*007e*/ 	.short	0x00ff


	//----- nvinfo : EIATTR_MERCURY_ISA_VERSION
	.align		4
        /*0080*/ 	.byte	0x03, 0x5f
        /*0082*/ 	.short	0x0101


	//----- nvinfo : EIATTR_VRC_CTA_INIT_COUNT
	.align		4
        /*0084*/ 	.byte	0x02, 0x4a
	.zero		1
	.zero		1


	//----- nvinfo : EIATTR_EXIT_INSTR_OFFSETS
	.align		4
        /*0088*/ 	.byte	0x04, 0x1c
        /*008a*/ 	.short	(.L_131 - .L_130)


	//   ....[0]....
.L_130:
        /*008c*/ 	.word	0x000000d0


	//   ....[1]....
        /*0090*/ 	.word	0x00000240


	//----- nvinfo : EIATTR_CBANK_PARAM_SIZE
	.align		4
.L_131:
        /*0094*/ 	.byte	0x03, 0x19
        /*0096*/ 	.short	0x0030


	//----- nvinfo : EIATTR_PARAM_CBANK
	.align		4
        /*0098*/ 	.byte	0x04, 0x0a
        /*009a*/ 	.short	(.L_133 - .L_132)
	.align		4
.L_132:
        /*009c*/ 	.word	index@(.nv.constant0._Z14kernel_Ix2y2xyPiS_S_S_S_ii)
        /*00a0*/ 	.short	0x0380
        /*00a2*/ 	.short	0x0030


	//----- nvinfo : EIATTR_SW_WAR
	.align		4
.L_133:
        /*00a4*/ 	.byte	0x04, 0x36
        /*00a6*/ 	.short	(.L_135 - .L_134)
.L_134:
        /*00a8*/ 	.word	0x00000008
.L_135:


//--------------------- .nv.info._Z17kernel_cornernessPiS_S_Pfii --------------------------
	.section	.nv.info._Z17kernel_cornernessPiS_S_Pfii,"",@"SHT_CUDA_INFO"
	.sectionflags	@""
	.align	4


	//----- nvinfo : EIATTR_CUDA_API_VERSION
	.align		4
        /*0000*/ 	.byte	0x04, 0x37
        /*0002*/ 	.short	(.L_137 - .L_136)
.L_136:
        /*0004*/ 	.word	0x00000082


	//----- nvinfo : EIATTR_KPARAM_INFO
	.align		4
.L_137:
        /*0008*/ 	.byte	0x04, 0x17
        /*000a*/ 	.short	(.L_139 - .L_138)
.L_138:
        /*000c*/ 	.word	0x00000000
        /*0010*/ 	.short	0x0005
        /*0012*/ 	.short	0x0024
        /*0014*/ 	.byte	0x00, 0xf0, 0x11, 0x00


	//----- nvinfo : EIATTR_KPARAM_INFO
	.align		4
.L_139:
        /*0018*/ 	.byte	0x04, 0x17
        /*001a*/ 	.short	(.L_141 - .L_140)
.L_140:
        /*001c*/ 	.word	0x00000000
        /*0020*/ 	.short	0x0004
        /*0022*/ 	.short	0x0020
        /*0024*/ 	.byte	0x00, 0xf0, 0x11, 0x00


	//----- nvinfo : EIATTR_KPARAM_INFO
	.align		4
.L_141:
        /*0028*/ 	.byte	0x04, 0x17
        /*002a*/ 	.short	(.L_143 - .L_142)
.L_142:
        /*002c*/ 	.word	0x00000000
        /*0030*/ 	.short	0x0003
        /*0032*/ 	.short	0x0018
        /*0034*/ 	.byte	0x00, 0xf5, 0x21, 0x00


	//----- nvinfo : EIATTR_KPARAM_INFO
	.align		4
.L_143:
        /*0038*/ 	.byte	0x04, 0x17
        /*003a*/ 	.short	(.L_145 - .L_144)
.L_144:
        /*003c*/ 	.word	0x00000000
        /*0040*/ 	.short	0x0002
        /*0042*/ 	.short	0x0010
        /*0044*/ 	.byte	0x00, 0xf5, 0x21, 0x00


	//----- nvinfo : EIATTR_KPARAM_INFO
	.align		4
.L_145:
        /*0048*/ 	.byte	0x04, 0x17
        /*004a*/ 	.short	(.L_147 - .L_146)
.L_146:
        /*004c*/ 	.word	0x00000000
        /*0050*/ 	.short	0x0001
        /*0052*/ 	.short	0x0008
        /*0054*/ 	.byte	0x00, 0xf5, 0x21, 0x00


	//----- nvinfo : EIATTR_KPARAM_INFO
	.align		4
.L_147:
        /*0058*/ 	.byte	0x04, 0x17
        /*005a*/ 	.short	(.L_149 - .L_148)
.L_148:
        /*005c*/ 	.word	0x00000000
        /*0060*/ 	.short	0x0000
        /*0062*/ 	.short	0x0000
        /*0064*/ 	.byte	0x00, 0xf5, 0x21, 0x00


	//----- nvinfo : EIATTR_SPARSE_MMA_MASK
	.align		4
.L_149:
        /*0068*/ 	.byte	0x03, 0x50
        /*006a*/ 	.short	0x0000


	//----- nvinfo : EIATTR_MAXREG_COUNT
	.align		4
        /*006c*/ 	.byte	0x03, 0x1b
        /*006e*/ 	.short	0x00ff


	//----- nvinfo : EIATTR_MERCURY_ISA_VERSION
	.align		4
        /*0070*/ 	.byte	0x03, 0x5f
        /*0072*/ 	.short	0x0101


	//----- nvinfo : EIATTR_VRC_CTA_INIT_COUNT
	.align		4
        /*0074*/ 	.byte	0x02, 0x4a
	.zero		1
	.zero		1


	//----- nvinfo : EIATTR_EXIT_INSTR_OFFSETS
	.align		4
        /*0078*/ 	.byte	0x04, 0x1c
        /*007a*/ 	.short	(.L_151 - .L_150)


	//   ....[0]....
.L_150:
        /*007c*/ 	.word	0x00000100


	//   ....[1]....
        /*0080*/ 	.word	0x000002b0


	//----- nvinfo : EIATTR_CBANK_PARAM_SIZE
	.align		4
.L_151:
        /*0084*/ 	.byte	0x03, 0x19
        /*0086*/ 	.short	0x0028


	//----- nvinfo : EIATTR_PARAM_CBANK
	.align		4
        /*0088*/ 	.byte	0x04, 0x0a
        /*008a*/ 	.short	(.L_153 - .L_152)
	.align		4
.L_152:
        /*008c*/ 	.word	index@(.nv.constant0._Z17kernel_cornernessPiS_S_Pfii)
        /*0090*/ 	.short	0x0380
        /*0092*/ 	.short	0x0028


	//----- nvinfo : EIATTR_SW_WAR
	.align		4
.L_153:
        /*0094*/ 	.byte	0x04, 0x36
        /*0096*/ 	.short	(.L_155 - .L_154)
.L_154:
        /*0098*/ 	.word	0x00000008
.L_155:


//--------------------- .nv.info._Z20kernel_selcornernessPfS_iiPiS_S0_f --------------------------
	.section	.nv.info._Z20kernel_selcornernessPfS_iiPiS_S0_f,"",@"SHT_CUDA_INFO"
	.sectionflags	@""
	.align	4


	//----- nvinfo : EIATTR_CUDA_API_VERSION
	.align		4
        /*0000*/ 	.byte	0x04, 0x37
        /*0002*/ 	.short	(.L_157 - .L_156)
.L_156:
        /*0004*/ 	.word	0x00000082


	//----- nvinfo : EIATTR_KPARAM_INFO
	.align		4
.L_157:
        /*0008*/ 	.byte	0x04, 0x17
        /*000a*/ 	.short	(.L_159 - .L_158)
.L_158:
        /*000c*/ 	.word	0x00000000
        /*0010*/ 	.short	0x0007
        /*0012*/ 	.short	0x0030
        /*0014*/ 	.byte	0x00, 0xf0, 0x11, 0x00


	//----- nvinfo : EIATTR_KPARAM_INFO
	.align		4
.L_159:
        /*0018*/ 	.byte	0x04, 0x17
        /*001a*/ 	.short	(.L_161 - .L_160)
.L_160:
        /*001c*/ 	.word	0x00000000
        /*0020*/ 	.short	0x0006
        /*0022*/ 	.short	0x0028
        /*0024*/ 	.byte	0x00, 0xf5, 0x21, 0x00


	//----- nvinfo : EIATTR_KPARAM_INFO
	.align		4
.L_161:
        /*0028*/ 	.byte	0x04, 0x17
        /*002a*/ 	.short	(.L_163 - .L_162)
.L_162:
        /*002c*/ 	.word	0x00000000
        /*0030*/ 	.short	0x0005
        /*0032*/ 	.short	0x0020
        /*0034*/ 	.byte	0x00, 0xf5, 0x21, 0x00


	//----- nvinfo : EIATTR_KPARAM_INFO
	.align		4
.L_163:
        /*0038*/ 	.byte	0x04, 0x17
        /*003a*/ 	.short	(.L_165 - .L_164)
.L_164:
        /*003c*/ 	.word	0x00000000
        /*0040*/ 	.short	0x0004
        /*0042*/ 	.short	0x0018
        /*0044*/ 	.byte	0x00, 0xf5, 0x21, 0x00


	//----- nvinfo : EIATTR_KPARAM_INFO
	.align		4
.L_165:
        /*0048*/ 	.byte	0x04, 0x17
        /*004a*/ 	.short	(.L_167 - .L_166)
.L_166:
        /*004c*/ 	.word	0x00000000
        /*0050*/ 	.short	0x0003
        /*0052*/ 	.short	0x0014
        /*0054*/ 	.byte	0x00, 0xf0, 0x11, 0x00


	//----- nvinfo : EIATTR_KPARAM_INFO
	.align		4
.L_167:
        /*0058*/ 	.byte	0x04, 0x17
        /*005a*/ 	.short	(.L_169 - .L_168)
.L_168:
        /*005c*/ 	.word	0x00000000
        /*0060*/ 	.short	0x0002
        /*0062*/ 	.short	0x0010
        /*0064*/ 	.byte	0x00, 0xf0, 0x11, 0x00


	//----- nvinfo : EIATTR_KPARAM_INFO
	.align		4
.L_169:
        /*0068*/ 	.byte	0x04, 0x17
        /*006a*/ 	.short	(.L_171 - .L_170)
.L_170:
        /*006c*/ 	.word	0x00000000
        /*0070*/ 	.short	0x0001
        /*0072*/ 	.short	0x0008
        /*0074*/ 	.byte	0x00, 0xf5, 0x21, 0x00


	//----- nvinfo : EIATTR_KPARAM_INFO
	.align		4
.L_171:
        /*0078*/ 	.byte	0x04, 0x17
        /*007a*/ 	.short	(.L_173 - .L_172)
.L_172:
        /*007c*/ 	.word	0x00000000
        /*0080*/ 	.short	0x0000
        /*0082*/ 	.short	0x0000
        /*0084*/ 	.byte	0x00, 0xf5, 0x21, 0x00


	//----- nvinfo : EIATTR_SPARSE_MMA_MASK
	.align		4
.L_173:
        /*0088*/ 	.byte	0x03, 0x50
        /*008a*/ 	.short	0x0000


	//----- nvinfo : EIATTR_MAXREG_COUNT
	.align		4
        /*008c*/ 	.byte	0x03, 0x1b
        /*008e*/ 	.short	0x00ff


	//----- nvinfo : EIATTR_MERCURY_ISA_VERSION
	.align		4
        /*0090*/ 	.byte	0x03, 0x5f
        /*0092*/ 	.short	0x0101


	//----- nvinfo : EIATTR_INT_WARP_WIDE_INSTR_OFFSETS
	.align		4
        /*0094*/ 	.byte	0x04, 0x31
        /*0096*/ 	.short	(.L_175 - .L_174)


	//   ....[0]....
.L_174:
        /*0098*/ 	.word	0x00000450


	//----- nvinfo : EIATTR_VRC_CTA_INIT_COUNT
	.align		4
.L_175:
        /*009c*/ 	.byte	0x02, 0x4a
	.zero		1
	.zero		1


	//----- nvinfo : EIATTR_EXIT_INSTR_OFFSETS
	.align		4
        /*00a0*/ 	.byte	0x04, 0x1c
        /*00a2*/ 	.short	(.L_177 - .L_176)


	//   ....[0]....
.L_176:
        /*00a4*/ 	.word	0x00000100


	//   ....[1]....
        /*00a8*/ 	.word	0x000001b0


	//   ....[2]....
        /*00ac*/ 	.word	0x000001e0


	//   ....[3]....
        /*00b0*/ 	.word	0x00000210


	//   ....[4]....
        /*00b4*/ 	.word	0x000002a0


	//   ....[5]....
        /*00b8*/ 	.word	0x000002d0


	//   ....[6]....
        /*00bc*/ 	.word	0x00000360


	//   ....[7]....
        /*00c0*/ 	.word	0x00000390


	//   ....[8]....
        /*00c4*/ 	.word	0x000003d0


	//   ....[9]....
        /*00c8*/ 	.word	0x00000420


	//   ....[10]....
        /*00cc*/ 	.word	0x000004e0


	//----- nvinfo : EIATTR_CBANK_PARAM_SIZE
	.align		4
.L_177:
        /*00d0*/ 	.byte	0x03, 0x19
        /*00d2*/ 	.short	0x0034


	//----- nvinfo : EIATTR_PARAM_CBANK
	.align		4
        /*00d4*/ 	.byte	0x04, 0x0a
        /*00d6*/ 	.short	(.L_179 - .L_178)
	.align		4
.L_178:
        /*00d8*/ 	.word	index@(.nv.constant0._Z20kernel_selcornernessPfS_iiPiS_S0_f)
        /*00dc*/ 	.short	0x0380
        /*00de*/ 	.short	0x0034


	//----- nvinfo : EIATTR_SW_WAR
	.align		4
.L_179:
        /*00e0*/ 	.byte	0x04, 0x36
        /*00e2*/ 	.short	(.L_181 - .L_180)
.L_180:
        /*00e4*/ 	.word	0x00000008
.L_181:


//--------------------- .nv.info._Z15kernel_find_maxPfS_Pij --------------------------
	.section	.nv.info._Z15kernel_find_maxPfS_Pij,"",@"SHT_CUDA_INFO"
	.sectionflags	@""
	.align	4


	//----- nvinfo : EIATTR_CUDA_API_VERSION
	.align		4
        /*0000*/ 	.byte	0x04, 0x37
        /*0002*/ 	.short	(.L_183 - .L_182)
.L_182:
        /*0004*/ 	.word	0x00000082


	//----- nvinfo : EIATTR_KPARAM_INFO
	.align		4
.L_183:
        /*0008*/ 	.byte	0x04, 0x17
        /*000a*/ 	.short	(.L_185 - .L_184)
.L_184:
        /*000c*/ 	.word	0x00000000
        /*0010*/ 	.short	0x0003
        /*0012*/ 	.short	0x0018
        /*0014*/ 	.byte	0x00, 0xf0, 0x11, 0x00


	//----- nvinfo : EIATTR_KPARAM_INFO
	.align		4
.L_185:
        /*0018*/ 	.byte	0x04, 0x17
        /*001a*/ 	.short	(.L_187 - .L_186)
.L_186:
        /*001c*/ 	.word	0x00000000
        /*0020*/ 	.short	0x0002
        /*0022*/ 	.short	0x0010
        /*0024*/ 	.byte	0x00, 0xf5, 0x21, 0x00


	//----- nvinfo : EIATTR_KPARAM_INFO
	.align		4
.L_187:
        /*0028*/ 	.byte	0x04, 0x17
        /*002a*/ 	.short	(.L_189 - .L_188)
.L_188:
        /*002c*/ 	.word	0x00000000
        /*0030*/ 	.short	0x0001
        /*0032*/ 	.short	0x0008
        /*0034*/ 	.byte	0x00, 0xf5, 0x21, 0x00


	//----- nvinfo : EIATTR_KPARAM_INFO
	.align		4
.L_189:
        /*0038*/ 	.byte	0x04, 0x17
        /*003a*/ 	.short	(.L_191 - .L_190)
.L_190:
        /*003c*/ 	.word	0x00000000
        /*0040*/ 	.short	0x0000
        /*0042*/ 	.short	0x0000
        /*0044*/ 	.byte	0x00, 0xf5, 0x21, 0x00


	//----- nvinfo : EIATTR_SPARSE_MMA_MASK
	.align		4
.L_191:
        /*0048*/ 	.byte	0x03, 0x50
        /*004a*/ 	.short	0x0000


	//----- nvinfo : EIATTR_MAXREG_COUNT
	.align		4
        /*004c*/ 	.byte	0x03, 0x1b
        /*004e*/ 	.short	0x00ff


	//----- nvinfo : EIATTR_NUM_BARRIERS
	.align		4
        /*0050*/ 	.byte	0x02, 0x4c
        /*0052*/ 	.byte	0x01
	.zero		1


	//----- nvinfo : EIATTR_MERCURY_ISA_VERSION
	.align		4
        /*0054*/ 	.byte	0x03, 0x5f
        /*0056*/ 	.short	0x0101


	//----- nvinfo : EIATTR_VRC_CTA_INIT_COUNT
	.align		4
        /*0058*/ 	.byte	0x02, 0x4a
	.zero		1
	.zero		1


	//----- nvinfo : EIATTR_EXIT_INSTR_OFFSETS
	.align		4
        /*005c*/ 	.byte	0x04, 0x1c
        /*005e*/ 	.short	(.L_193 - .L_192)


	//   ....[0]....
.L_192:
        /*0060*/ 	.word	0x000002d0


	//   ....[1]....
        /*0064*/ 	.word	0x00000400


	//----- nvinfo : EIATTR_CRS_STACK_SIZE
	.align		4
.L_193:
        /*0068*/ 	.byte	0x04, 0x1e
        /*006a*/ 	.short	(.L_195 - .L_194)
.L_194:
        /*006c*/ 	.word	0x00000000


	//----- nvinfo : EIATTR_CBANK_PARAM_SIZE
	.align		4
.L_195:
        /*0070*/ 	.byte	0x03, 0x19
        /*0072*/ 	.short	0x001c


	//----- nvinfo : EIATTR_PARAM_CBANK
	.align		4
        /*0074*/ 	.byte	0x04, 0x0a
        /*0076*/ 	.short	(.L_197 - .L_196)
	.align		4
.L_196:
        /*0078*/ 	.word	index@(.nv.constant0._Z15kernel_find_maxPfS_Pij)
        /*007c*/ 	.short	0x0380
        /*007e*/ 	.short	0x001c


	//----- nvinfo : EIATTR_SW_WAR
	.align		4
.L_197:
        /*0080*/ 	.byte	0x04, 0x36
        /*0082*/ 	.short	(.L_199 - .L_198)
.L_198:
        /*0084*/ 	.word	0x00000008
.L_199:


//--------------------- .nv.info._Z27kernel_imgblurg_separable_2PiS_S_S_S_S_S_S_S_ii --------------------------
	.section	.nv.info._Z27kernel_imgblurg_separable_2PiS_S_S_S_S_S_S_S_ii,"",@"SHT_CUDA_INFO"
	.sectionflags	@""
	.align	4


	//----- nvinfo : EIATTR_CUDA_API_VERSION
	.align		4
        /*0000*/ 	.byte	0x04, 0x37
        /*0002*/ 	.short	(.L_201 - .L_200)
.L_200:
        /*0004*/ 	.word	0x00000082


	//----- nvinfo : EIATTR_KPARAM_INFO
	.align		4
.L_201:
        /*0008*/ 	.byte	0x04, 0x17
        /*000a*/ 	.short	(.L_203 - .L_202)
.L_202:
        /*000c*/ 	.word	0x00000000
        /*0010*/ 	.short	0x000a
        /*0012*/ 	.short	0x004c
        /*0014*/ 	.byte	0x00, 0xf0, 0x11, 0x00


	//----- nvinfo : EIATTR_KPARAM_INFO
	.align		4
.L_203:
        /*0018*/ 	.byte	0x04, 0x17
        /*001a*/ 	.short	(.L_205 - .L_204)
.L_204:
        /*001c*/ 	.word	0x00000000
        /*0020*/ 	.short	0x0009
        /*0022*/ 	.short	0x0048
        /*0024*/ 	.byte	0x00, 0xf0, 0x11, 0x00


	//----- nvinfo : EIATTR_KPARAM_INFO
	.align		4
.L_205:
        /*0028*/ 	.byte	0x04, 0x17
        /*002a*/ 	.short	(.L_207 - .L_206)
.L_206:
        /*002c*/ 	.word	0x00000000
        /*0030*/ 	.short	0x0008
        /*0032*/ 	.short	0x0040
        /*0034*/ 	.byte	0x00, 0xf5, 0x21, 0x00


	//----- nvinfo : EIATTR_KPARAM_INFO
	.align		4
.L_207:
        /*0038*/ 	.byte	0x04, 0x17
        /*003a*/ 	.short	(.L_209 - .L_208)
.L_208:
        /*003c*/ 	.word	0x00000000
        /*0040*/ 	.short	0x0007
        /*0042*/ 	.short	0x0038
        /*0044*/ 	.byte	0x00, 0xf5, 0x21, 0x00


	//----- nvinfo : EIATTR_KPARAM_INFO
	.align		4
.L_209:
        /*0048*/ 	.byte	0x04, 0x17
        /*004a*/ 	.short	(.L_211 - .L_210)
.L_210:
        /*004c*/ 	.word	0x00000000
        /*0050*/ 	.short	0x0006
        /*0052*/ 	.short	0x0030
        /*0054*/ 	.byte	0x00, 0xf5, 0x21, 0x00


	//----- nvinfo : EIATTR_KPARAM_INFO
	.align		4
.L_211:
        /*0058*/ 	.byte	0x04, 0x17
        /*005a*/ 	.short	(.L_213 - .L_212)
.L_212:
        /*005c*/ 	.word	0x00000000
        /*0060*/ 	.short	0x0005
        /*0062*/ 	.short	0x0028
        /*0064*/ 	.byte	0x00, 0xf5, 0x21, 0x00


	//----- nvinfo : EIATTR_KPARAM_INFO
	.align		4
.L_213:
        /*0068*/ 	.byte	0x04, 0x17
        /*006a*/ 	.short	(.L_215 - .L_214)
.L_214:
        /*006c*/ 	.word	0x00000000
        /*0070*/ 	.short	0x0004
        /*0072*/ 	.short	0x0020
        /*0074*/ 	.byte	0x00, 0xf5, 0x21, 0x00


	//----- nvinfo : EIATTR_KPARAM_INFO
	.align		4
.L_215:
        /*0078*/ 	.byte	0x04, 0x17
        /*007a*/ 	.short	(.L_217 - .L_216)
.L_216:
        /*007c*/ 	.word	0x00000000
        /*0080*/ 	.short	0x0003
        /*0082*/ 	.short	0x0018
        /*0084*/ 	.byte	0x00, 0xf5, 0x21, 0x00


	//----- nvinfo : EIATTR_KPARAM_INFO
	.align		4
.L_217:
        /*0088*/ 	.byte	0x04, 0x17
        /*008a*/ 	.short	(.L_219 - .L_218)
.L_218:
        /*008c*/ 	.word	0x00000000
        /*0090*/ 	.short	0x0002
        /*0092*/ 	.short	0x0010
        /*0094*/ 	.byte	0x00, 0xf5, 0x21, 0x00


	//----- nvinfo : EIATTR_KPARAM_INFO
	.align		4
.L_219:
        /*0098*/ 	.byte	0x04, 0x17
        /*009a*/ 	.short	(.L_221 - .L_220)
.L_220:
        /*009c*/ 	.word	0x00000000
        /*00a0*/ 	.short	0x0001
        /*00a2*/ 	.short	0x0008
        /*00a4*/ 	.byte	0x00, 0xf5, 0x21, 0x00


	//----- nvinfo : EIATTR_KPARAM_INFO
	.align		4
.L_221:
        /*00a8*/ 	.byte	0x04, 0x17
        /*00aa*/ 	.short	(.L_223 - .L_222)
.L_222:
        /*00ac*/ 	.word	0x00000000
        /*00b0*/ 	.short	0x0000
        /*00b2*/ 	.short	0x0000
        /*00b4*/ 	.byte	0x00, 0xf5, 0x21, 0x00


	//----- nvinfo : EIATTR_SPARSE_MMA_MASK
	.align		4
.L_223:
        /*00b8*/ 	.byte	0x03, 0x50
        /*00ba*/ 	.short	0x0000


	//----- nvinfo : EIATTR_MAXREG_COUNT
	.align		4
        /*00bc*/ 	.byte	0x03, 0x1b
        /*00be*/ 	.short	0x00ff


	//----- nvinfo : EIATTR_MERCURY_ISA_VERSION
	.align		4
        /*00c0*/ 	.byte	0x03, 0x5f
        /*00c2*/ 	.short	0x0101


	//----- nvinfo : EIATTR_VRC_CTA_INIT_COUNT
	.align		4
        /*00c4*/ 	.byte	0x02, 0x4a
	.zero		1
	.zero		1


	//----- nvinfo : EIATTR_EXIT_INSTR_OFFSETS
	.align		4
        /*00c8*/ 	.byte	0x04, 0x1c
        /*00ca*/ 	.short	(.L_225 - .L_224)


	//   ....[0]....
.L_224:
        /*00cc*/ 	.word	0x000000c0


	//   ....[1]....
        /*00d0*/ 	.word	0x000006c0


	//   ....[2]....
        /*00d4*/ 	.word	0x00000800


	//----- nvinfo : EIATTR_CRS_STACK_SIZE
	.align		4
.L_225:
        /*00d8*/ 	.byte	0x04, 0x1e
        /*00da*/ 	.short	(.L_227 - .L_226)
.L_226:
        /*00dc*/ 	.word	0x00000000


	//----- nvinfo : EIATTR_CBANK_PARAM_SIZE
	.align		4
.L_227:
        /*00e0*/ 	.byte	0x03, 0x19
        /*00e2*/ 	.short	0x0050


	//----- nvinfo : EIATTR_PARAM_CBANK
	.align		4
        /*00e4*/ 	.byte	0x04, 0x0a
        /*00e6*/ 	.short	(.L_229 - .L_228)
	.align		4
.L_228:
        /*00e8*/ 	.word	index@(.nv.constant0._Z27kernel_imgblurg_separable_2PiS_S_S_S_S_S_S_S_ii)
        /*00ec*/ 	.short	0x0380
        /*00ee*/ 	.short	0x0050


	//----- nvinfo : EIATTR_SW_WAR
	.align		4
.L_229:
        /*00f0*/ 	.byte	0x04, 0x36
        /*00f2*/ 	.short	(.L_231 - .L_230)
.L_230:
        /*00f4*/ 	.word	0x00000008
.L_231:


//--------------------- .nv.info._Z27kernel_imgblurg_separable_1PiS_S_S_S_S_ii --------------------------
	.section	.nv.info._Z27kernel_imgblurg_separable_1PiS_S_S_S_S_ii,"",@"SHT_CUDA_INFO"
	.sectionflags	@""
	.align	4


	//----- nvinfo : EIATTR_CUDA_API_VERSION
	.align		4
        /*0000*/ 	.byte	0x04, 0x37
        /*0002*/ 	.short	(.L_233 - .L_232)
.L_232:
        /*0004*/ 	.word	0x00000082


	//----- nvinfo : EIATTR_KPARAM_INFO
	.align		4
.L_233:
        /*0008*/ 	.byte	0x04, 0x17
        /*000a*/ 	.short	(.L_235 - .L_234)
.L_234:
        /*000c*/ 	.word	0x00000000
        /*0010*/ 	.short	0x0007
        /*0012*/ 	.short	0x0034
        /*0014*/ 	.byte	0x00, 0xf0, 0x11, 0x00


	//----- nvinfo : EIATTR_KPARAM_INFO
	.align		4
.L_235:
        /*0018*/ 	.byte	0x04, 0x17
        /*001a*/ 	.short	(.L_237 - .L_236)
.L_236:
        /*001c*/ 	.word	0x00000000
        /*0020*/ 	.short	0x0006
        /*0022*/ 	.short	0x0030
        /*0024*/ 	.byte	0x00, 0xf0, 0x11, 0x00


	//----- nvinfo : EIATTR_KPARAM_INFO
	.align		4
.L_237:
        /*0028*/ 	.byte	0x04, 0x17
        /*002a*/ 	.short	(.L_239 - .L_238)
.L_238:
        /*002c*/ 	.word	0x00000000
        /*0030*/ 	.short	0x0005
        /*0032*/ 	.short	0x0028
        /*0034*/ 	.byte	0x00, 0xf5, 0x21, 0x00


	//----- nvinfo : EIATTR_KPARAM_INFO
	.align		4
.L_239:
        /*0038*/ 	.byte	0x04, 0x17
        /*003a*/ 	.short	(.L_241 - .L_240)
.L_240:
        /*003c*/ 	.word	0x00000000
        /*0040*/ 	.short	0x0004
        /*0042*/ 	.short	0x0020
        /*0044*/ 	.byte	0x00, 0xf5, 0x21, 0x00


	//----- nvinfo : EIATTR_KPARAM_INFO
	.align		4
.L_241:
        /*0048*/ 	.byte	0x04, 0x17
        /*004a*/ 	.short	(.L_243 - .L_242)
.L_242:
        /*004c*/ 	.word	0x00000000
        /*0050*/ 	.short	0x0003
        /*0052*/ 	.short	0x0018
        /*0054*/ 	.byte	0x00, 0xf5, 0x21, 0x00


	//----- nvinfo : EIATTR_KPARAM_INFO
	.align		4
.L_243:
        /*0058*/ 	.byte	0x04, 0x17
        /*005a*/ 	.short	(.L_245 - .L_244)
.L_244:
        /*005c*/ 	.word	0x00000000
        /*0060*/ 	.short	0x0002
        /*0062*/ 	.short	0x0010
        /*0064*/ 	.byte	0x00, 0xf5, 0x21, 0x00


	//----- nvinfo : EIATTR_KPARAM_INFO
	.align		4
.L_245:
        /*0068*/ 	.byte	0x04, 0x17
        /*006a*/ 	.short	(.L_247 - .L_246)
.L_246:
        /*006c*/ 	.word	0x00000000
        /*0070*/ 	.short	0x0001
        /*0072*/ 	.short	0x0008
        /*0074*/ 	.byte	0x00, 0xf5, 0x21, 0x00


	//----- nvinfo : EIATTR_KPARAM_INFO
	.align		4
.L_247:
        /*0078*/ 	.byte	0x04, 0x17
        /*007a*/ 	.short	(.L_249 - .L_248)
.L_248:
        /*007c*/ 	.word	0x00000000
        /*0080*/ 	.short	0x0000
        /*0082*/ 	.short	0x0000
        /*0084*/ 	.byte	0x00, 0xf5, 0x21, 0x00


	//----- nvinfo : EIATTR_SPARSE_MMA_MASK
	.align		4
.L_249:
        /*0088*/ 	.byte	0x03, 0x50
        /*008a*/ 	.short	0x0000


	//----- nvinfo : EIATTR_MAXREG_COUNT
	.align		4
        /*008c*/ 	.byte	0x03, 0x1b
        /*008e*/ 	.short	0x00ff


	//----- nvinfo : EIATTR_MERCURY_ISA_VERSION
	.align		4
        /*0090*/ 	.byte	0x03, 0x5f
        /*0092*/ 	.short	0x0101


	//----- nvinfo : EIATTR_VRC_CTA_INIT_COUNT
	.align		4
        /*0094*/ 	.byte	0x02, 0x4a
	.zero		1
	.zero		1


	//----- nvinfo : EIATTR_EXIT_INSTR_OFFSETS
	.align		4
        /*0098*/ 	.byte	0x04, 0x1c
        /*009a*/ 	.short	(.L_251 - .L_250)


	//   ....[0]....
.L_250:
        /*009c*/ 	.word	0x000000c0


	//   ....[1]....
        /*00a0*/ 	.word	0x00000450


	//----- nvinfo : EIATTR_CBANK_PARAM_SIZE
	.align		4
.L_251:
        /*00a4*/ 	.byte	0x03, 0x19
        /*00a6*/ 	.short	0x0038


	//----- nvinfo : EIATTR_PARAM_CBANK
	.align		4
        /*00a8*/ 	.byte	0x04, 0x0a
        /*00aa*/ 	.short	(.L_253 - .L_252)
	.align		4
.L_252:
        /*00ac*/ 	.word	index@(.nv.constant0._Z27kernel_imgblurg_separable_1PiS_S_S_S_S_ii)
        /*00b0*/ 	.short	0x0380
        /*00b2*/ 	.short	0x0038


	//----- nvinfo : EIATTR_SW_WAR
	.align		4
.L_253:
        /*00b4*/ 	.byte	0x04, 0x36
        /*00b6*/ 	.short	(.L_255 - .L_254)
.L_254:
        /*00b8*/ 	.word	0x00000008
.L_255:


//--------------------- .nv.info._Z13kernel_memsetPiii --------------------------
	.section	.nv.info._Z13kernel_memsetPiii,"",@"SHT_CUDA_INFO"
	.sectionflags	@""
	.align	4


	//----- nvinfo : EIATTR_CUDA_API_VERSION
	.align		4
        /*0000*/ 	.byte	0x04, 0x37
        /*0002*/ 	.short	(.L_257 - .L_256)
.L_256:
        /*0004*/ 	.word	0x00000082


	//----- nvinfo : EIATTR_KPARAM_INFO
	.align		4
.L_257:
        /*0008*/ 	.byte	0x04, 0x17
        /*000a*/ 	.short	(.L_259 - .L_258)
.L_258:
        /*000c*/ 	.word	0x00000000
        /*0010*/ 	.short	0x0002
        /*0012*/ 	.short	0x000c
        /*0014*/ 	.byte	0x00, 0xf0, 0x11, 0x00


	//----- nvinfo : EIATTR_KPARAM_INFO
	.align		4
.L_259:
        /*0018*/ 	.byte	0x04, 0x17
        /*001a*/ 	.short	(.L_261 - .L_260)
.L_260:
        /*001c*/ 	.word	0x00000000
        /*0020*/ 	.short	0x0001
        /*0022*/ 	.short	0x0008
        /*0024*/ 	.byte	0x00, 0xf0, 0x11, 0x00


	//----- nvinfo : EIATTR_KPARAM_INFO
	.align		4
.L_261:
        /*0028*/ 	.byte	0x04, 0x17
        /*002a*/ 	.short	(.L_263 - .L_262)
.L_262:
        /*002c*/ 	.word	0x00000000
        /*0030*/ 	.short	0x0000
        /*0032*/ 	.short	0x0000
        /*0034*/ 	.byte	0x00, 0xf5, 0x21, 0x00


	//----- nvinfo : EIATTR_SPARSE_MMA_MASK
	.align		4
.L_263:
        /*0038*/ 	.byte	0x03, 0x50
        /*003a*/ 	.short	0x0000


	//----- nvinfo : EIATTR_MAXREG_COUNT
	.align		4
        /*003c*/ 	.byte	0x03, 0x1b
        /*003e*/ 	.short	0x00ff


	//----- nvinfo : EIATTR_MERCURY_ISA_VERSION
	.align		4
        /*0040*/ 	.byte	0x03, 0x5f
        /*0042*/ 	.short	0x0101


	//----- nvinfo : EIATTR_VRC_CTA_INIT_COUNT
	.align		4
        /*0044*/ 	.byte	0x02, 0x4a
	.zero		1
	.zero		1


	//----- nvinfo : EIATTR_EXIT_INSTR_OFFSETS
	.align		4
        /*0048*/ 	.byte	0x04, 0x1c
        /*004a*/ 	.short	(.L_265 - .L_264)


	//   ....[0]....
.L_264:
        /*004c*/ 	.word	0x000000c0


	//   ....[1]....
        /*0050*/ 	.word	0x00000120


	//----- nvinfo : EIATTR_CBANK_PARAM_SIZE
	.align		4
.L_265:
        /*0054*/ 	.byte	0x03, 0x19
        /*0056*/ 	.short	0x0010


	//----- nvinfo : EIATTR_PARAM_CBANK
	.align		4
        /*0058*/ 	.byte	0x04, 0x0a
        /*005a*/ 	.short	(.L_267 - .L_266)
	.align		4
.L_266:
        /*005c*/ 	.word	index@(.nv.constant0._Z13kernel_memsetPiii)
        /*0060*/ 	.short	0x0380
        /*0062*/ 	.short	0x0010


	//----- nvinfo : EIATTR_SW_WAR
	.align		4
.L_267:
        /*0064*/ 	.byte	0x04, 0x36
        /*0066*/ 	.short	(.L_269 - .L_268)
.L_268:
        /*0068*/ 	.word	0x00000008
.L_269:


//--------------------- .nv.info._Z21kernel_strong_cornersPiPfii --------------------------
	.section	.nv.info._Z21kernel_strong_cornersPiPfii,"",@"SHT_CUDA_INFO"
	.sectionflags	@""
	.align	4


	//----- nvinfo : EIATTR_CUDA_API_VERSION
	.align		4
        /*0000*/ 	.byte	0x04, 0x37
        /*0002*/ 	.short	(.L_271 - .L_270)
.L_270:
        /*0004*/ 	.word	0x00000082


	//----- nvinfo : EIATTR_KPARAM_INFO
	.align		4
.L_271:
        /*0008*/ 	.byte	0x04, 0x17
        /*000a*/ 	.short	(.L_273 - .L_272)
.L_272:
        /*000c*/ 	.word	0x00000000
        /*0010*/ 	.short	0x0003
        /*0012*/ 	.short	0x0014
        /*0014*/ 	.byte	0x00, 0xf0, 0x11, 0x00


	//----- nvinfo : EIATTR_KPARAM_INFO
	.align		4
.L_273:
        /*0018*/ 	.byte	0x04, 0x17
        /*001a*/ 	.short	(.L_275 - .L_274)
.L_274:
        /*001c*/ 	.word	0x00000000
        /*0020*/ 	.short	0x0002
        /*0022*/ 	.short	0x0010
        /*0024*/ 	.byte	0x00, 0xf0, 0x11, 0x00


	//----- nvinfo : EIATTR_KPARAM_INFO
	.align		4
.L_275:
        /*0028*/ 	.byte	0x04, 0x17
        /*002a*/ 	.short	(.L_277 - .L_276)
.L_276:
        /*002c*/ 	.word	0x00000000
        /*0030*/ 	.short	0x0001
        /*0032*/ 	.short	0x0008
        /*0034*/ 	.byte	0x00, 0xf5, 0x21, 0x00


	//----- nvinfo : EIATTR_KPARAM_INFO
	.align		4
.L_277:
        /*0038*/ 	.byte	0x04, 0x17
        /*003a*/ 	.short	(.L_279 - .L_278)
.L_278:
        /*003c*/ 	.word	0x00000000
        /*0040*/ 	.short	0x0000
        /*0042*/ 	.short	0x0000
        /*0044*/ 	.byte	0x00, 0xf5, 0x21, 0x00


	//----- nvinfo : EIATTR_SPARSE_MMA_MASK
	.align		4
.L_279:
        /*0048*/ 	.byte	0x03, 0x50
        /*004a*/ 	.short	0x0000


	//----- nvinfo : EIATTR_MAXREG_COUNT
	.align		4
        /*004c*/ 	.byte	0x03, 0x1b
        /*004e*/ 	.short	0x00ff


	//----- nvinfo : EIATTR_MERCURY_ISA_VERSION
	.align		4
        /*0050*/ 	.byte	0x03, 0x5f
        /*0052*/ 	.short	0x0101


	//----- nvinfo : EIATTR_VRC_CTA_INIT_COUNT
	.align		4
        /*0054*/ 	.byte	0x02, 0x4a
	.zero		1
	.zero		1


	//----- nvinfo : EIATTR_EXIT_INSTR_OFFSETS
	.align		4
        /*0058*/ 	.byte	0x04, 0x1c
        /*005a*/ 	.short	(.L_281 - .L_280)


	//   ....[0]....
.L_280:
        /*005c*/ 	.word	0x00000100


	//   ....[1]....
        /*0060*/ 	.word	0x00000170


	//   ....[2]....
        /*0064*/ 	.word	0x000001b0


	//----- nvinfo : EIATTR_CBANK_PARAM_SIZE
	.align		4
.L_281:
        /*0068*/ 	.byte	0x03, 0x19
        /*006a*/ 	.short	0x0018


	//----- nvinfo : EIATTR_PARAM_CBANK
	.align		4
        /*006c*/ 	.byte	0x04, 0x0a
        /*006e*/ 	.short	(.L_283 - .L_282)
	.align		4
.L_282:
        /*0070*/ 	.word	index@(.nv.constant0._Z21kernel_strong_cornersPiPfii)
        /*0074*/ 	.short	0x0380
        /*0076*/ 	.short	0x0018


	//----- nvinfo : EIATTR_SW_WAR
	.align		4
.L_283:
        /*0078*/ 	.byte	0x04, 0x36
        /*007a*/ 	.short	(.L_285 - .L_284)
.L_284:
        /*007c*/ 	.word	0x00000008
.L_285:


//--------------------- .nv.info._Z16kernel_warmingupv --------------------------
	.section	.nv.info._Z16kernel_warmingupv,"",@"SHT_CUDA_INFO"
	.sectionflags	@""
	.align	4


	//----- nvinfo : EIATTR_CUDA_API_VERSION
	.align		4
        /*0000*/ 	.byte	0x04, 0x37
        /*0002*/ 	.short	(.L_287 - .L_286)
.L_286:
        /*0004*/ 	.word	0x00000082


	//----- nvinfo : EIATTR_SPARSE_MMA_MASK
	.align		4
.L_287:
        /*0008*/ 	.byte	0x03, 0x50
        /*000a*/ 	.short	0x0000


	//----- nvinfo : EIATTR_MAXREG_COUNT
	.align		4
        /*000c*/ 	.byte	0x03, 0x1b
        /*000e*/ 	.short	0x00ff


	//----- nvinfo : EIATTR_MERCURY_ISA_VERSION
	.align		4
        /*0010*/ 	.byte	0x03, 0x5f
        /*0012*/ 	.short	0x0101


	//----- nvinfo : EIATTR_VRC_CTA_INIT_COUNT
	.align		4
        /*0014*/ 	.byte	0x02, 0x4a
	.zero		1
	.zero		1


	//----- nvinfo : EIATTR_EXIT_INSTR_OFFSETS
	.align		4
        /*0018*/ 	.byte	0x04, 0x1c
        /*001a*/ 	.short	(.L_289 - .L_288)


	//   ....[0]....
.L_288:
        /*001c*/ 	.word	0x00000010


	//----- nvinfo : EIATTR_SW_WAR
	.align		4
.L_289:
        /*0020*/ 	.byte	0x04, 0x36
        /*0022*/ 	.short	(.L_291 - .L_290)
.L_290:
        /*0024*/ 	.word	0x00000008
.L_291:


//--------------------- .nv.callgraph             --------------------------
	.section	.nv.callgraph,"",@"SHT_CUDA_CALLGRAPH"
	.align	4
	.sectionentsize	8
	.align		4
        /*0000*/ 	.word	0x00000000
	.align		4
        /*0004*/ 	.word	0xffffffff
	.align		4
        /*0008*/ 	.word	0x00000000
	.align		4
        /*000c*/ 	.word	0xfffffffe
	.align		4
        /*0010*/ 	.word	0x00000000
	.align		4
        /*0014*/ 	.word	0xfffffffd
	.align		4
        /*0018*/ 	.word	0x00000000
	.align		4
        /*001c*/ 	.word	0xfffffffc


//--------------------- .text._Z18kernel_coordinatesPfPA2_fPiiiS2_ --------------------------
	.section	.text._Z18kernel_coordinatesPfPA2_fPiiiS2_,"ax",@progbits
	.align	128
        .global         _Z18kernel_coordinatesPfPA2_fPiiiS2_
        .type           _Z18kernel_coordinatesPfPA2_fPiiiS2_,@function
        .size           _Z18kernel_coordinatesPfPA2_fPiiiS2_,(.L_x_36 - _Z18kernel_coordinatesPfPA2_fPiiiS2_)
        .other          _Z18kernel_coordinatesPfPA2_fPiiiS2_,@"STO_CUDA_ENTRY STV_DEFAULT"
_Z18kernel_coordinatesPfPA2_fPiiiS2_:
.text._Z18kernel_coordinatesPfPA2_fPiiiS2_:
[----:B------:R-:W-:Y:S01]  /*0000*/  LDC R1, c[0x0][0x37c] ;  /* 0x0000df00ff017b82 */ /* 0x000fe20000000800 */
[----:B------:R-:W0:Y:S07]  /*0010*/  S2R R5, SR_TID.X ;  /* 0x0000000000057919 */ /* 0x000e2e0000002100 */
[----:B------:R-:W0:Y:S01]  /*0020*/  S2UR UR4, SR_CTAID.X ;  /* 0x00000000000479c3 */ /* 0x000e220000002500 */
[----:B------:R-:W1:Y:S07]  /*0030*/  S2R R7, SR_TID.Y ;  /* 0x0000000000077919 */ /* 0x000e6e0000002200 */
[----:B------:R-:W0:Y:S08]  /*0040*/  LDC R0, c[0x0][0x360] ;  /* 0x0000d800ff007b82 */ /* 0x000e300000000800 */
[----:B------:R-:W2:Y:S08]  /*0050*/  LDC.64 R2, c[0x0][0x398] ;  /* 0x0000e600ff027b82 */ /* 0x000eb00000000a00 */
[----:B------:R-:W1:Y:S08]  /*0060*/  S2UR UR5, SR_CTAID.Y ;  /* 0x00000000000579c3 */ /* 0x000e700000002600 */
[----:B------:R-:W1:Y:S01]  /*0070*/  LDC R4, c[0x0][0x364] ;  /* 0x0000d900ff047b82 */ /* 0x000e620000000800 */
[----:B0-----:R-:W-:Y:S01]  /*0080*/  IMAD R5, R0, UR4, R5 ;  /* 0x0000000400057c24 */ /* 0x001fe2000f8e0205 */
[----:B--2---:R-:W-:-:S04]  /*0090*/  IADD3 R0, PT, PT, R2, -0x6, RZ ;  /* 0xfffffffa02007810 */ /* 0x004fc80007ffe0ff */
[----:B------:R-:W-:Y:S02]  /*00a0*/  ISETP.GE.AND P0, PT, R5, R0, PT ;  /* 0x000000000500720c */ /* 0x000fe40003f06270 */
[----:B------:R-:W-:Y:S02]  /*00b0*/  IADD3 R0, PT, PT, R3, -0x6, RZ ;  /* 0xfffffffa03007810 */ /* 0x000fe40007ffe0ff */
[----:B------:R-:W-:Y:S01]  /*00c0*/  ISETP.LT.OR P0, PT, R5, 0x6, P0 ;  /* 0x000000060500780c */ /* 0x000fe20000701670 */
[----:B-1----:R-:W-:-:S05]  /*00d0*/  IMAD R7, R4, UR5, R7 ;  /* 0x0000000504077c24 */ /* 0x002fca000f8e0207 */
[----:B------:R-:W-:-:S04]  /*00e0*/  ISETP.LT.U32.OR P0, PT, R7, 0x6, P0 ;  /* 0x000000060700780c */ /* 0x000fc80000701470 */
[----:B------:R-:W-:-:S13]  /*00f0*/  ISETP.GE.OR P0, PT, R7, R0, P0 ;  /* 0x000000000700720c */ /* 0x000fda0000706670 */
[----:B------:R-:W-:Y:S05]  /*0100*/  @P0 EXIT ;  /* 0x000000000000094d */ /* 0x000fea0003800000 */
[----:B------:R-:W0:Y:S01]  /*0110*/  LDC.64 R8, c[0x0][0x390] ;  /* 0x0000e400ff087b82 */ /* 0x000e220000000a00 */
[----:B------:R-:W1:Y:S01]  /*0120*/  LDCU.64 UR4, c[0x0][0x358] ;  /* 0x00006b00ff0477ac */ /* 0x000e620008000a00 */
[----:B------:R-:W-:-:S04]  /*0130*/  IMAD R3, R7, R2, R5 ;  /* 0x0000000207037224 */ /* 0x000fc800078e0205 */
[----:B0-----:R-:W-:-:S06]  /*0140*/  IMAD.WIDE R8, R3, 0x4, R8 ;  /* 0x0000000403087825 */ /* 0x001fcc00078e0208 */
[----:B-1----:R-:W2:Y:S02]  /*0150*/  LDG.E R8, desc[UR4][R8.64] ;  /* 0x0000000408087981 */ /* 0x002ea4000c1e1900 */
[----:B--2---:R-:W-:-:S13]  /*0160*/  ISETP.NE.AND P0, PT, R8, RZ, PT ;  /* 0x000000ff0800720c */ /* 0x004fda0003f05270 */
[----:B------:R-:W-:Y:S05]  /*0170*/  @!P0 EXIT ;  /* 0x000000000000894d */ /* 0x000fea0003800000 */
[----:B------:R-:W0:Y:S01]  /*0180*/  LDCU.64 UR6, c[0x0][0x380] ;  /* 0x00007000ff0677ac */ /* 0x000e220008000a00 */
[----:B------:R-:W1:Y:S01]  /*0190*/  LDC.64 R8, c[0x0][0x380] ;  /* 0x0000e000ff087b82 */ /* 0x000e620000000a00 */
[----:B------:R-:W-:-:S05]  /*01a0*/  IMAD R10, R7, R2, -R2 ;  /* 0x00000002070a7224 */ /* 0x000fca00078e0a02 */
[CC--:B------:R-:W-:Y:S02]  /*01b0*/  IADD3 R0, P0, PT, R5.reuse, R10.reuse, RZ ;  /* 0x0000000a05007210 */ /* 0x0c0fe40007f1e0ff */
[----:B------:R-:W-:Y:S02]  /*01c0*/  IADD3 R3, PT, PT, R5, R10, RZ ;  /* 0x0000000a05037210 */ /* 0x000fe40007ffe0ff */
[----:B------:R-:W-:Y:S02]  /*01d0*/  LEA.HI.X.SX32 R11, R10, RZ, 0x1, P0 ;  /* 0x000000ff0a0b7211 */ /* 0x000fe400000f0eff */
[----:B0-----:R-:W-:-:S04]  /*01e0*/  LEA R12, P0, R0, UR6, 0x2 ;  /* 0x00000006000c7c11 */ /* 0x001fc8000f8010ff */
[----:B------:R-:W-:Y:S01]  /*01f0*/  LEA.HI.X R13, R0, UR7, R11, 0x2, P0 ;  /* 0x00000007000d7c11 */ /* 0x000fe200080f140b */
[----:B-1----:R-:W-:-:S05]  /*0200*/  IMAD.WIDE R8, R3, 0x4, R8 ;  /* 0x0000000403087825 */ /* 0x002fca00078e0208 */
[----:B------:R-:W2:Y:S04]  /*0210*/  LDG.E R13, desc[UR4][R12.64+-0x4] ;  /* 0xfffffc040c0d7981 */ /* 0x000ea8000c1e1900 */
[----:B------:R-:W3:Y:S01]  /*0220*/  LDG.E R6, desc[UR4][R8.64] ;  /* 0x0000000408067981 */ /* 0x000ee2000c1e1900 */
[----:B------:R-:W-:-:S03]  /*0230*/  IMAD.WIDE R14, R2, 0x4, R8 ;  /* 0x00000004020e7825 */ /* 0x000fc600078e0208 */
[----:B------:R3:W4:Y:S04]  /*0240*/  LDG.E R4, desc[UR4][R8.64+0x4] ;  /* 0x0000040408047981 */ /* 0x000728000c1e1900 */
[----:B------:R-:W5:Y:S04]  /*0250*/  LDG.E R0, desc[UR4][R14.64+-0x4] ;  /* 0xfffffc040e007981 */ /* 0x000f68000c1e1900 */
[----:B------:R-:W4:Y:S01]  /*0260*/  LDG.E R3, desc[UR4][R14.64] ;  /* 0x000000040e037981 */ /* 0x000f22000c1e1900 */
[----:B------:R-:W-:-:S03]  /*0270*/  LEA R10, R2, R10, 0x1 ;  /* 0x0000000a020a7211 */ /* 0x000fc600078e08ff */
[----:B------:R-:W4:Y:S01]  /*0280*/  LDG.E R12, desc[UR4][R14.64+0x4] ;  /* 0x000004040e0c7981 */ /* 0x000f22000c1e1900 */
[----:B------:R-:W-:-:S04]  /*0290*/  IADD3 R11, P0, PT, R5, R10, RZ ;  /* 0x0000000a050b7210 */ /* 0x000fc80007f1e0ff */
[----:B------:R-:W-:Y:S02]  /*02a0*/  LEA.HI.X.SX32 R10, R10, RZ, 0x1, P0 ;  /* 0x000000ff0a0a7211 */ /* 0x000fe400000f0eff */
[----:B------:R-:W-:-:S04]  /*02b0*/  LEA R18, P0, R11, UR6, 0x2 ;  /* 0x000000060b127c11 */ /* 0x000fc8000f8010ff */
[----:B------:R-:W-:Y:S01]  /*02c0*/  LEA.HI.X R19, R11, UR7, R10, 0x2, P0 ;  /* 0x000000070b137c11 */ /* 0x000fe200080f140a */
[----:B------:R-:W-:-:S04]  /*02d0*/  IMAD.WIDE R16, R2, 0x4, R14 ;  /* 0x0000000402107825 */ /* 0x000fc800078e020e */
[----:B------:R0:W4:Y:S04]  /*02e0*/  LDG.E R11, desc[UR4][R18.64+-0x4] ;  /* 0xfffffc04120b7981 */ /* 0x000128000c1e1900 */
[----:B------:R-:W4:Y:S04]  /*02f0*/  LDG.E R10, desc[UR4][R16.64] ;  /* 0x00000004100a7981 */ /* 0x000f28000c1e1900 */
[----:B------:R1:W4:Y:S01]  /*0300*/  LDG.E R8, desc[UR4][R16.64+0x4] ;  /* 0x0000040410087981 */ /* 0x000322000c1e1900 */
[----:B------:R-:W-:Y:S01]  /*0310*/  BSSY.RECONVERGENT B0, `(.L_x_0) ;  /* 0x00000ec000007945 */ /* 0x000fe20003800200 */
[----:B--2---:R-:W-:Y:S01]  /*0320*/  SHF.R.S32.HI R2, RZ, 0x1, R13 ;  /* 0x00000001ff027819 */ /* 0x004fe2000001140d */
[----:B------:R-:W-:Y:S01]  /*0330*/  FMUL R13, R13, 0.5 ;  /* 0x3f0000000d0d7820 */ /* 0x000fe20000400000 */
[----:B---3--:R-:W-:-:S02]  /*0340*/  SHF.R.S32.HI R9, RZ, 0x1, R6 ;  /* 0x00000001ff097819 */ /* 0x008fc40000011406 */
[----:B------:R-:W-:Y:S01]  /*0350*/  IADD3 R2, PT, PT, -R2, 0x5f375a86, RZ ;  /* 0x5f375a8602027810 */ /* 0x000fe20007ffe1ff */
[----:B------:R-:W-:Y:S01]  /*0360*/  FMUL R6, R6, 0.5 ;  /* 0x3f00000006067820 */ /* 0x000fe20000400000 */
[----:B------:R-:W-:-:S03]  /*0370*/  IADD3 R21, PT, PT, -R9, 0x5f375a86, RZ ;  /* 0x5f375a8609157810 */ /* 0x000fc60007ffe1ff */
[----:B------:R-:W-:Y:S02]  /*0380*/  FMUL R9, R13, R2 ;  /* 0x000000020d097220 */ /* 0x000fe40000400000 */
[----:B0-----:R-:W-:Y:S02]  /*0390*/  FMUL R18, R6, R21 ;  /* 0x0000001506127220 */ /* 0x001fe40000400000 */
[C---:B------:R-:W-:Y:S02]  /*03a0*/  FFMA R9, R2.reuse, -R9, 1.5 ;  /* 0x3fc0000002097423 */ /* 0x040fe40000000809 */
[C---:B------:R-:W-:Y:S02]  /*03b0*/  FFMA R18, R21.reuse, -R18, 1.5 ;  /* 0x3fc0000015127423 */ /* 0x040fe40000000812 */
[----:B------:R-:W-:Y:S02]  /*03c0*/  FMUL R2, R2, R9 ;  /* 0x0000000902027220 */ /* 0x000fe40000400000 */
[----:B------:R-:W-:-:S02]  /*03d0*/  FMUL R21, R21, R18 ;  /* 0x0000001215157220 */ /* 0x000fc40000400000 */
[----:B------:R-:W-:Y:S02]  /*03e0*/  FMUL R13, R13, R2 ;  /* 0x000000020d0d7220 */ /* 0x000fe40000400000 */
[----:B------:R-:W-:Y:S01]  /*03f0*/  FMUL R6, R6, R21 ;  /* 0x0000001506067220 */ /* 0x000fe20000400000 */
[----:B-----5:R-:W-:Y:S01]  /*0400*/  SHF.R.S32.HI R9, RZ, 0x1, R0 ;  /* 0x00000001ff097819 */ /* 0x020fe20000011400 */
[C---:B------:R-:W-:Y:S02]  /*0410*/  FFMA R13, -R2.reuse, R13, 1.5 ;  /* 0x3fc00000020d7423 */ /* 0x040fe4000000010d */
[----:B------:R-:W-:Y:S01]  /*0420*/  FFMA R6, -R21, R6, 1.5 ;  /* 0x3fc0000015067423 */ /* 0x000fe20000000106 */
[----:B------:R-:W-:Y:S01]  /*0430*/  IADD3 R18, PT, PT, -R9, 0x5f375a86, RZ ;  /* 0x5f375a8609127810 */ /* 0x000fe20007ffe1ff */
[----:B------:R-:W-:Y:S01]  /*0440*/  FMUL R13, R2, R13 ;  /* 0x0000000d020d7220 */ /* 0x000fe20000400000 */
[----:B------:R-:W-:Y:S01]  /*0450*/  FMUL R9, R0, 0.5 ;  /* 0x3f00000000097820 */ /* 0x000fe20000400000 */
[----:B------:R-:W-:Y:S01]  /*0460*/  FMUL R2, R21, R6 ;  /* 0x0000000615027220 */ /* 0x000fe20000400000 */
[----:B----4-:R-:W-:-:S02]  /*0470*/  SHF.R.S32.HI R6, RZ, 0x1, R4 ;  /* 0x00000001ff067819 */ /* 0x010fc40000011404 */
[----:B------:R-:W-:Y:S01]  /*0480*/  SHF.R.S32.HI R0, RZ, 0x1, R13 ;  /* 0x00000001ff007819 */ /* 0x000fe2000001140d */
[----:B------:R-:W-:Y:S01]  /*0490*/  FMUL R19, R9, R18 ;  /* 0x0000001209137220 */ /* 0x000fe20000400000 */
[----:B-1----:R-:W-:Y:S01]  /*04a0*/  IADD3 R17, PT, PT, -R6, 0x5f375a86, RZ ;  /* 0x5f375a8606117810 */ /* 0x002fe20007ffe1ff */
[----:B------:R-:W-:Y:S01]  /*04b0*/  FMUL R4, R4, 0.5 ;  /* 0x3f00000004047820 */ /* 0x000fe20000400000 */
[----:B------:R-:W-:Y:S01]  /*04c0*/  IADD3 R15, PT, PT, -R0, 0x5f375a86, RZ ;  /* 0x5f375a86000f7810 */ /* 0x000fe20007ffe1ff */
[----:B------:R-:W-:Y:S01]  /*04d0*/  FMUL R0, R13, 0.5 ;  /* 0x3f0000000d007820 */ /* 0x000fe20000400000 */
[----:B------:R-:W-:Y:S01]  /*04e0*/  FFMA R19, R18, -R19, 1.5 ;  /* 0x3fc0000012137423 */ /* 0x000fe20000000813 */
[----:B------:R-:W-:Y:S01]  /*04f0*/  FMUL R16, R4, R17 ;  /* 0x0000001104107220 */ /* 0x000fe20000400000 */
[----:B------:R-:W-:Y:S01]  /*0500*/  SHF.R.S32.HI R6, RZ, 0x1, R3 ;  /* 0x00000001ff067819 */ /* 0x000fe20000011403 */
[----:B------:R-:W-:Y:S01]  /*0510*/  FMUL R14, R0, R15 ;  /* 0x0000000f000e7220 */ /* 0x000fe20000400000 */
[----:B------:R-:W-:Y:S01]  /*0520*/  FMUL R18, R18, R19 ;  /* 0x0000001312127220 */ /* 0x000fe20000400000 */
[----:B------:R-:W-:Y:S01]  /*0530*/  FFMA R16, R17, -R16, 1.5 ;  /* 0x3fc0000011107423 */ /* 0x000fe20000000810 */
[----:B------:R-:W-:Y:S01]  /*0540*/  IADD3 R6, PT, PT, -R6, 0x5f375a86, RZ ;  /* 0x5f375a8606067810 */ /* 0x000fe20007ffe1ff */
[----:B------:R-:W-:Y:S01]  /*0550*/  FFMA R14, R15, -R14, 1.5 ;  /* 0x3fc000000f0e7423 */ /* 0x000fe2000000080e */
[----:B------:R-:W-:Y:S01]  /*0560*/  FMUL R13, R9, R18 ;  /* 0x00000012090d7220 */ /* 0x000fe20000400000 */
[----:B------:R-:W-:Y:S01]  /*0570*/  FMUL R9, R3, 0.5 ;  /* 0x3f00000003097820 */ /* 0x000fe20000400000 */
[----:B------:R-:W-:Y:S01]  /*0580*/  FMUL R17, R17, R16 ;  /* 0x0000001011117220 */ /* 0x000fe20000400000 */
[----:B------:R-:W-:Y:S01]  /*0590*/  FMUL R3, R15, R14 ;  /* 0x0000000e0f037220 */ /* 0x000fe20000400000 */
[----:B------:R-:W-:Y:S01]  /*05a0*/  FFMA R13, -R18, R13, 1.5 ;  /* 0x3fc00000120d7423 */ /* 0x000fe2000000010d */
[----:B------:R-:W-:Y:S01]  /*05b0*/  FMUL R15, R9, R6 ;  /* 0x00000006090f7220 */ /* 0x000fe20000400000 */
[----:B------:R-:W-:Y:S01]  /*05c0*/  FMUL R14, R4, R17 ;  /* 0x00000011040e7220 */ /* 0x000fe20000400000 */
[----:B------:R-:W-:Y:S01]  /*05d0*/  SHF.R.S32.HI R4, RZ, 0x1, R2 ;  /* 0x00000001ff047819 */ /* 0x000fe20000011402 */
[----:B------:R-:W-:Y:S01]  /*05e0*/  FMUL R18, R18, R13 ;  /* 0x0000000d12127220 */ /* 0x000fe20000400000 */
[----:B------:R-:W-:Y:S01]  /*05f0*/  FFMA R15, R6, -R15, 1.5 ;  /* 0x3fc00000060f7423 */ /* 0x000fe2000000080f */
[----:B------:R-:W-:Y:S01]  /*0600*/  FMUL R2, R2, 0.5 ;  /* 0x3f00000002027820 */ /* 0x000fe20000400000 */
[----:B------:R-:W-:-:S02]  /*0610*/  IADD3 R13, PT, PT, -R4, 0x5f375a86, RZ ;  /* 0x5f375a86040d7810 */ /* 0x000fc40007ffe1ff */
[----:B------:R-:W-:Y:S01]  /*0620*/  FMUL R20, R6, R15 ;  /* 0x0000000f06147220 */ /* 0x000fe20000400000 */
[----:B------:R-:W-:Y:S01]  /*0630*/  FFMA R14, -R17, R14, 1.5 ;  /* 0x3fc00000110e7423 */ /* 0x000fe2000000010e */
[----:B------:R-:W-:Y:S01]  /*0640*/  SHF.R.S32.HI R4, RZ, 0x1, R18 ;  /* 0x00000001ff047819 */ /* 0x000fe20000011412 */
[----:B------:R-:W-:Y:S01]  /*0650*/  FMUL R6, R2, R13 ;  /* 0x0000000d02067220 */ /* 0x000fe20000400000 */
[----:B------:R-:W-:Y:S01]  /*0660*/  FMUL R9, R9, R20 ;  /* 0x0000001409097220 */ /* 0x000fe20000400000 */
[----:B------:R-:W-:Y:S01]  /*0670*/  FMUL R14, R17, R14 ;  /* 0x0000000e110e7220 */ /* 0x000fe20000400000 */
[----:B------:R-:W-:Y:S01]  /*0680*/  IADD3 R17, PT, PT, -R4, 0x5f375a86, RZ ;  /* 0x5f375a8604117810 */ /* 0x000fe20007ffe1ff */
[C---:B------:R-:W-:Y:S01]  /*0690*/  FFMA R6, R13.reuse, -R6, 1.5 ;  /* 0x3fc000000d067423 */ /* 0x040fe20000000806 */
[----:B------:R-:W-:Y:S01]  /*06a0*/  FMUL R4, R18, 0.5 ;  /* 0x3f00000012047820 */ /* 0x000fe20000400000 */
[----:B------:R-:W-:Y:S01]  /*06b0*/  FFMA R19, -R20, R9, 1.5 ;  /* 0x3fc0000014137423 */ /* 0x000fe20000000109 */
[----:B------:R-:W-:Y:S01]  /*06c0*/  SHF.R.S32.HI R9, RZ, 0x1, R14 ;  /* 0x00000001ff097819 */ /* 0x000fe2000001140e */
[----:B------:R-:W-:Y:S01]  /*06d0*/  FMUL R15, R13, R6 ;  /* 0x000000060d0f7220 */ /* 0x000fe20000400000 */
[----:B------:R-:W-:Y:S01]  /*06e0*/  FMUL R16, R4, R17 ;  /* 0x0000001104107220 */ /* 0x000fe20000400000 */
[----:B------:R-:W-:Y:S01]  /*06f0*/  FMUL R13, R20, R19 ;  /* 0x00000013140d7220 */ /* 0x000fe20000400000 */
[----:B------:R-:W-:Y:S01]  /*0700*/  IADD3 R6, PT, PT, -R9, 0x5f375a86, RZ ;  /* 0x5f375a8609067810 */ /* 0x000fe20007ffe1ff */
[----:B------:R-:W-:Y:S01]  /*0710*/  FMUL R9, R14, 0.5 ;  /* 0x3f0000000e097820 */ /* 0x000fe20000400000 */
[----:B------:R-:W-:Y:S01]  /*0720*/  FFMA R16, R17, -R16, 1.5 ;  /* 0x3fc0000011107423 */ /* 0x000fe20000000810 */
[----:B------:R-:W-:Y:S01]  /*0730*/  FMUL R2, R2, R15 ;  /* 0x0000000f02027220 */ /* 0x000fe20000400000 */
[----:B------:R-:W-:-:S02]  /*0740*/  SHF.R.S32.HI R14, RZ, 0x1, R13 ;  /* 0x00000001ff0e7819 */ /* 0x000fc4000001140d */
[----:B------:R-:W-:Y:S01]  /*0750*/  FMUL R19, R17, R16 ;  /* 0x0000001011137220 */ /* 0x000fe20000400000 */
[----:B------:R-:W-:Y:S01]  /*0760*/  FMUL R17, R9, R6 ;  /* 0x0000000609117220 */ /* 0x000fe20000400000 */
[----:B------:R-:W-:Y:S01]  /*0770*/  FFMA R2, -R15, R2, 1.5 ;  /* 0x3fc000000f027423 */ /* 0x000fe20000000102 */
[----:B------:R-:W-:Y:S01]  /*0780*/  IADD3 R14, PT, PT, -R14, 0x5f375a86, RZ ;  /* 0x5f375a860e0e7810 */ /* 0x000fe20007ffe1ff */
[----:B------:R-:W-:Y:S01]  /*0790*/  FMUL R13, R13, 0.5 ;  /* 0x3f0000000d0d7820 */ /* 0x000fe20000400000 */
[----:B------:R-:W-:Y:S01]  /*07a0*/  FFMA R17, R6, -R17, 1.5 ;  /* 0x3fc0000006117423 */ /* 0x000fe20000000811 */
[----:B------:R-:W-:Y:S01]  /*07b0*/  FMUL R2, R15, R2 ;  /* 0x000000020f027220 */ /* 0x000fe20000400000 */
[----:B------:R-:W-:Y:S01]  /*07c0*/  FMUL R4, R4, R19 ;  /* 0x0000001304047220 */ /* 0x000fe20000400000 */
[----:B------:R-:W-:Y:S01]  /*07d0*/  FMUL R15, R13, R14 ;  /* 0x0000000e0d0f7220 */ /* 0x000fe20000400000 */
[----:B------:R-:W-:Y:S01]  /*07e0*/  SHF.R.S32.HI R16, RZ, 0x1, R11 ;  /* 0x00000001ff107819 */ /* 0x000fe2000001140b */
[----:B------:R-:W-:Y:S01]  /*07f0*/  FMUL R6, R6, R17 ;  /* 0x0000001106067220 */ /* 0x000fe20000400000 */
[----:B------:R-:W-:Y:S01]  /*0800*/  FFMA R4, -R19, R4, 1.5 ;  /* 0x3fc0000013047423 */ /* 0x000fe20000000104 */
[----:B------:R-:W-:Y:S01]  /*0810*/  FFMA R17, R14, -R15, 1.5 ;  /* 0x3fc000000e117423 */ /* 0x000fe2000000080f */
[----:B------:R-:W-:Y:S01]  /*0820*/  IADD3 R18, PT, PT, -R16, 0x5f375a86, RZ ;  /* 0x5f375a8610127810 */ /* 0x000fe20007ffe1ff */
[----:B------:R-:W-:Y:S01]  /*0830*/  FMUL R15, R11, 0.5 ;  /* 0x3f0000000b0f7820 */ /* 0x000fe20000400000 */
[----:B------:R-:W-:Y:S01]  /*0840*/  SHF.R.S32.HI R21, RZ, 0x1, R12 ;  /* 0x00000001ff157819 */ /* 0x000fe2000001140c */
[----:B------:R-:W-:Y:S01]  /*0850*/  FMUL R4, R19, R4 ;  /* 0x0000000413047220 */ /* 0x000fe20000400000 */
[----:B------:R-:W-:Y:S01]  /*0860*/  FMUL R11, R14, R17 ;  /* 0x000000110e0b7220 */ /* 0x000fe20000400000 */
[----:B------:R-:W-:Y:S01]  /*0870*/  SHF.R.S32.HI R19, RZ, 0x1, R10 ;  /* 0x00000001ff137819 */ /* 0x000fe2000001140a */
[----:B------:R-:W-:Y:S01]  /*0880*/  FMUL R17, R15, R18 ;  /* 0x000000120f117220 */ /* 0x000fe20000400000 */
[----:B------:R-:W-:Y:S01]  /*0890*/  IADD3 R21, PT, PT, -R21, 0x5f375a86, RZ ;  /* 0x5f375a8615157810 */ /* 0x000fe20007ffe1ff */
[----:B------:R-:W-:Y:S01]  /*08a0*/  FMUL R12, R12, 0.5 ;  /* 0x3f0000000c0c7820 */ /* 0x000fe20000400000 */
[----:B------:R-:W-:Y:S01]  /*08b0*/  IADD3 R19, PT, PT, -R19, 0x5f375a86, RZ ;  /* 0x5f375a8613137810 */ /* 0x000fe20007ffe1ff */
[----:B------:R-:W-:Y:S01]  /*08c0*/  FFMA R17, R18, -R17, 1.5 ;  /* 0x3fc0000012117423 */ /* 0x000fe20000000811 */
[----:B------:R-:W-:Y:S01]  /*08d0*/  FMUL R10, R10, 0.5 ;  /* 0x3f0000000a0a7820 */ /* 0x000fe20000400000 */
[----:B------:R-:W-:Y:S01]  /*08e0*/  FMUL R16, R12, R21 ;  /* 0x000000150c107220 */ /* 0x000fe20000400000 */
[----:B------:R-:W-:Y:S01]  /*08f0*/  SHF.R.S32.HI R20, RZ, 0x1, R8 ;  /* 0x00000001ff147819 */ /* 0x000fe20000011408 */
[----:B------:R-:W-:Y:S01]  /*0900*/  FMUL R14, R18, R17 ;  /* 0x00000011120e7220 */ /* 0x000fe20000400000 */
[----:B------:R-:W-:Y:S01]  /*0910*/  FMUL R18, R10, R19 ;  /* 0x000000130a127220 */ /* 0x000fe20000400000 */
[----:B------:R-:W-:Y:S01]  /*0920*/  FFMA R16, R21, -R16, 1.5 ;  /* 0x3fc0000015107423 */ /* 0x000fe20000000810 */
[----:B------:R-:W-:Y:S01]  /*0930*/  IADD3 R17, PT, PT, -R20, 0x5f375a86, RZ ;  /* 0x5f375a8614117810 */ /* 0x000fe20007ffe1ff */
[----:B------:R-:W-:Y:S01]  /*0940*/  FMUL R8, R8, 0.5 ;  /* 0x3f00000008087820 */ /* 0x000fe20000400000 */
[----:B------:R-:W-:Y:S01]  /*0950*/  FFMA R18, R19, -R18, 1.5 ;  /* 0x3fc0000013127423 */ /* 0x000fe20000000812 */
[----:B------:R-:W-:Y:S01]  /*0960*/  FMUL R21, R21, R16 ;  /* 0x0000001015157220 */ /* 0x000fe20000400000 */
[----:B------:R-:W-:Y:S01]  /*0970*/  FMUL R15, R15, R14 ;  /* 0x0000000e0f0f7220 */ /* 0x000fe20000400000 */
[----:B------:R-:W-:Y:S01]  /*0980*/  FMUL R16, R8, R17 ;  /* 0x0000001108107220 */ /* 0x000fe20000400000 */
[----:B------:R-:W-:Y:S01]  /*0990*/  FMUL R19, R19, R18 ;  /* 0x0000001213137220 */ /* 0x000fe20000400000 */
[----:B------:R-:W-:Y:S01]  /*09a0*/  FMUL R12, R12, R21 ;  /* 0x000000150c0c7220 */ /* 0x000fe20000400000 */
[----:B------:R-:W-:Y:S01]  /*09b0*/  FFMA R15, -R14, R15, 1.5 ;  /* 0x3fc000000e0f7423 */ /* 0x000fe2000000010f */
[----:B------:R-:W-:Y:S01]  /*09c0*/  FFMA R16, R17, -R16, 1.5 ;  /* 0x3fc0000011107423 */ /* 0x000fe20000000810 */
[----:B------:R-:W-:Y:S01]  /*09d0*/  FMUL R10, R10, R19 ;  /* 0x000000130a0a7220 */ /* 0x000fe20000400000 */
[----:B------:R-:W-:Y:S01]  /*09e0*/  FFMA R12, -R21, R12, 1.5 ;  /* 0x3fc00000150c7423 */ /* 0x000fe2000000010c */
[----:B------:R-:W-:Y:S01]  /*09f0*/  FMUL R15, R14, R15 ;  /* 0x0000000f0e0f7220 */ /* 0x000fe20000400000 */
[----:B------:R-:W-:Y:S01]  /*0a00*/  FMUL R17, R17, R16 ;  /* 0x0000001011117220 */ /* 0x000fe20000400000 */
[----:B------:R-:W-:Y:S01]  /*0a10*/  FFMA R18, -R19, R10, 1.5 ;  /* 0x3fc0000013127423 */ /* 0x000fe2000000010a */
[----:B------:R-:W-:Y:S01]  /*0a20*/  FMUL R16, R21, R12 ;  /* 0x0000000c15107220 */ /* 0x000fe20000400000 */
[----:B------:R-:W-:Y:S01]  /*0a30*/  FMUL R10, R13, R11 ;  /* 0x0000000b0d0a7220 */ /* 0x000fe20000400000 */
[----:B------:R-:W-:Y:S01]  /*0a40*/  FMUL R12, R8, R17 ;  /* 0x00000011080c7220 */ /* 0x000fe20000400000 */
[----:B------:R-:W-:Y:S01]  /*0a50*/  SHF.R.S32.HI R8, RZ, 0x1, R15 ;  /* 0x00000001ff087819 */ /* 0x000fe2000001140f */
[----:B------:R-:W-:Y:S01]  /*0a60*/  FMUL R18, R19, R18 ;  /* 0x0000001213127220 */ /* 0x000fe20000400000 */
[----:B------:R-:W-:Y:S01]  /*0a70*/  FFMA R10, -R11, R10, 1.5 ;  /* 0x3fc000000b0a7423 */ /* 0x000fe2000000010a */
[----:B------:R-:W-:Y:S01]  /*0a80*/  FFMA R20, -R17, R12, 1.5 ;  /* 0x3fc0000011147423 */ /* 0x000fe2000000010c */
[----:B------:R-:W-:-:S02]  /*0a90*/  IADD3 R14, PT, PT, -R8, 0x5f375a86, RZ ;  /* 0x5f375a86080e7810 */ /* 0x000fc40007ffe1ff */
[CC--:B------:R-:W-:Y:S01]  /*0aa0*/  FFMA R8, R11.reuse, R10.reuse, R2 ;  /* 0x0000000a0b087223 */ /* 0x0c0fe20000000002 */
[----:B------:R-:W-:Y:S01]  /*0ab0*/  FFMA R12, R11, R10, R4 ;  /* 0x0000000a0b0c7223 */ /* 0x000fe20000000004 */
[----:B------:R-:W-:Y:S01]  /*0ac0*/  FMUL R19, R17, R20 ;  /* 0x0000001411137220 */ /* 0x000fe20000400000 */
[----:B------:R-:W-:Y:S01]  /*0ad0*/  SHF.R.S32.HI R11, RZ, 0x1, R16 ;  /* 0x00000001ff0b7819 */ /* 0x000fe20000011410 */
[----:B------:R-:W-:Y:S01]  /*0ae0*/  FMUL R15, R15, 0.5 ;  /* 0x3f0000000f0f7820 */ /* 0x000fe20000400000 */
[----:B------:R-:W-:Y:S01]  /*0af0*/  SHF.R.S32.HI R17, RZ, 0x1, R18 ;  /* 0x00000001ff117819 */ /* 0x000fe20000011412 */
[----:B------:R-:W-:Y:S01]  /*0b00*/  FMUL R16, R16, 0.5 ;  /* 0x3f00000010107820 */ /* 0x000fe20000400000 */
[----:B------:R-:W-:Y:S01]  /*0b10*/  IADD3 R11, PT, PT, -R11, 0x5f375a86, RZ ;  /* 0x5f375a860b0b7810 */ /* 0x000fe20007ffe1ff */
[----:B------:R-:W-:Y:S01]  /*0b20*/  FMUL R13, R15, R14 ;  /* 0x0000000e0f0d7220 */ /* 0x000fe20000400000 */
[----:B------:R-:W-:Y:S01]  /*0b30*/  IADD3 R17, PT, PT, -R17, 0x5f375a86, RZ ;  /* 0x5f375a8611117810 */ /* 0x000fe20007ffe1ff */
[----:B------:R-:W-:-:S02]  /*0b40*/  FMUL R18, R18, 0.5 ;  /* 0x3f00000012127820 */ /* 0x000fc40000400000 */
[----:B------:R-:W-:Y:S01]  /*0b50*/  FMUL R20, R16, R11 ;  /* 0x0000000b10147220 */ /* 0x000fe20000400000 */
[----:B------:R-:W-:Y:S01]  /*0b60*/  FFMA R13, R14, -R13, 1.5 ;  /* 0x3fc000000e0d7423 */ /* 0x000fe2000000080d */
[----:B------:R-:W-:Y:S02]  /*0b70*/  FMUL R22, R18, R17 ;  /* 0x0000001112167220 */ /* 0x000fe40000400000 */
[----:B------:R-:W-:Y:S01]  /*0b80*/  FFMA R20, R11, -R20, 1.5 ;  /* 0x3fc000000b147423 */ /* 0x000fe20000000814 */
[----:B------:R-:W-:Y:S01]  /*0b90*/  FMUL R10, R14, R13 ;  /* 0x0000000d0e0a7220 */ /* 0x000fe20000400000 */
[----:B------:R-:W-:Y:S01]  /*0ba0*/  FFMA R22, R17, -R22, 1.5 ;  /* 0x3fc0000011167423 */ /* 0x000fe20000000816 */
[----:B------:R-:W-:Y:S01]  /*0bb0*/  SHF.R.S32.HI R21, RZ, 0x1, R19 ;  /* 0x00000001ff157819 */ /* 0x000fe20000011413 */
[----:B------:R-:W-:Y:S01]  /*0bc0*/  FMUL R13, R19, 0.5 ;  /* 0x3f000000130d7820 */ /* 0x000fe20000400000 */
[----:B------:R-:W-:Y:S01]  /*0bd0*/  FMUL R19, R9, R6 ;  /* 0x0000000609137220 */ /* 0x000fe20000400000 */
[----:B------:R-:W-:Y:S01]  /*0be0*/  FMUL R9, R11, R20 ;  /* 0x000000140b097220 */ /* 0x000fe20000400000 */
[----:B------:R-:W-:Y:S01]  /*0bf0*/  FMUL R11, R17, R22 ;  /* 0x00000016110b7220 */ /* 0x000fe20000400000 */
[----:B------:R-:W-:Y:S01]  /*0c00*/  IADD3 R14, PT, PT, -R21, 0x5f375a86, RZ ;  /* 0x5f375a86150e7810 */ /* 0x000fe20007ffe1ff */
[----:B------:R-:W-:Y:S01]  /*0c10*/  FMUL R20, R0, R3 ;  /* 0x0000000300147220 */ /* 0x000fe20000400000 */
[----:B------:R-:W-:Y:S01]  /*0c20*/  FMUL R16, R16, R9 ;  /* 0x0000000910107220 */ /* 0x000fe20000400000 */
[----:B------:R-:W-:Y:S01]  /*0c30*/  FMUL R18, R18, R11 ;  /* 0x0000000b12127220 */ /* 0x000fe20000400000 */
[----:B------:R-:W-:Y:S01]  /*0c40*/  FFMA R17, -R6, R19, 1.5 ;  /* 0x3fc0000006117423 */ /* 0x000fe20000000113 */
[----:B------:R-:W-:Y:S01]  /*0c50*/  FMUL R21, R13, R14 ;  /* 0x0000000e0d157220 */ /* 0x000fe20000400000 */
[----:B------:R-:W-:Y:S01]  /*0c60*/  FFMA R20, -R3, R20, 1.5 ;  /* 0x3fc0000003147423 */ /* 0x000fe20000000114 */
[----:B------:R-:W-:Y:S01]  /*0c70*/  FFMA R16, -R9, R16, 1.5 ;  /* 0x3fc0000009107423 */ /* 0x000fe20000000110 */
[----:B------:R-:W-:Y:S01]  /*0c80*/  FMUL R15, R15, R10 ;  /* 0x0000000a0f0f7220 */ /* 0x000fe20000400000 */
[----:B------:R-:W-:Y:S01]  /*0c90*/  FFMA R18, -R11, R18, 1.5 ;  /* 0x3fc000000b127423 */ /* 0x000fe20000000112 */
[----:B------:R-:W-:Y:S01]  /*0ca0*/  FFMA R19, R14, -R21, 1.5 ;  /* 0x3fc000000e137423 */ /* 0x000fe20000000815 */
[----:B------:R-:W-:Y:S01]  /*0cb0*/  FMUL R0, R6, R17 ;  /* 0x0000001106007220 */ /* 0x000fe20000400000 */
[CC--:B------:R-:W-:Y:S01]  /*0cc0*/  FFMA R23, R3.reuse, R20.reuse, R2 ;  /* 0x0000001403177223 */ /* 0x0c0fe20000000002 */
[----:B------:R-:W-:Y:S01]  /*0cd0*/  FFMA R21, R3, R20, R4 ;  /* 0x0000001403157223 */ /* 0x000fe20000000004 */
[----:B------:R-:W-:Y:S01]  /*0ce0*/  FFMA R15, -R10, R15, 1.5 ;  /* 0x3fc000000a0f7423 */ /* 0x000fe2000000010f */
[----:B------:R-:W-:Y:S01]  /*0cf0*/  FFMA R8, R11, R18, R8 ;  /* 0x000000120b087223 */ /* 0x000fe20000000008 */
[----:B------:R-:W-:Y:S01]  /*0d00*/  FFMA R12, R9, R16, R12 ;  /* 0x00000010090c7223 */ /* 0x000fe2000000000c */
[----:B------:R-:W-:Y:S01]  /*0d10*/  FADD R23, R0, R23 ;  /* 0x0000001700177221 */ /* 0x000fe20000000000 */
[----:B------:R-:W-:Y:S01]  /*0d20*/  FFMA R21, R10, R15, R21 ;  /* 0x0000000f0a157223 */ /* 0x000fe20000000015 */
[----:B------:R-:W-:Y:S01]  /*0d30*/  FADD R8, R8, R8 ;  /* 0x0000000808087221 */ /* 0x000fe20000000000 */
[----:B------:R-:W-:Y:S01]  /*0d40*/  FADD R12, R12, R12 ;  /* 0x0000000c0c0c7221 */ /* 0x000fe20000000000 */
[----:B------:R-:W-:-:S02]  /*0d50*/  FMUL R14, R14, R19 ;  /* 0x000000130e0e7220 */ /* 0x000fc40000400000 */
[----:B------:R-:W-:Y:S01]  /*0d60*/  FADD R21, R21, -R8 ;  /* 0x8000000815157221 */ /* 0x000fe20000000000 */
[----:B------:R-:W-:Y:S01]  /*0d70*/  FADD R23, R23, -R12 ;  /* 0x8000000c17177221 */ /* 0x000fe20000000000 */
[----:B------:R-:W-:Y:S02]  /*0d80*/  FMUL R13, R13, R14 ;  /* 0x0000000e0d0d7220 */ /* 0x000fe40000400000 */
[----:B------:R-:W-:Y:S01]  /*0d90*/  FFMA R6, R6, R17, R21 ;  /* 0x0000001106067223 */ /* 0x000fe20000000015 */
[----:B------:R-:W-:Y:S01]  /*0da0*/  FFMA R8, R10, R15, R23 ;  /* 0x0000000f0a087223 */ /* 0x000fe20000000017 */
[----:B------:R-:W-:Y:S01]  /*0db0*/  FFMA R13, -R14, R13, 1.5 ;  /* 0x3fc000000e0d7423 */ /* 0x000fe2000000010d */
[----:B------:R-:W-:Y:S01]  /*0dc0*/  FFMA R19, R3, R20, -R0 ;  /* 0x0000001403137223 */ /* 0x000fe20000000800 */
[----:B------:R-:W-:Y:S01]  /*0dd0*/  FFMA R17, R9, R16, R6 ;  /* 0x0000001009117223 */ /* 0x000fe20000000006 */
[----:B------:R-:W-:Y:S01]  /*0de0*/  FFMA R8, R11, R18, R8 ;  /* 0x000000120b087223 */ /* 0x000fe20000000008 */
[CC--:B------:R-:W-:Y:S01]  /*0df0*/  FFMA R21, -R3.reuse, R20.reuse, -R2 ;  /* 0x0000001403157223 */ /* 0x0c0fe20000000902 */
[----:B------:R-:W-:Y:S01]  /*0e00*/  FFMA R19, -R10, R15, R19 ;  /* 0x0000000f0a137223 */ /* 0x000fe20000000113 */
[CC--:B------:R-:W-:Y:S01]  /*0e10*/  FFMA R2, R14.reuse, R13.reuse, R17 ;  /* 0x0000000d0e027223 */ /* 0x0c0fe20000000011 */
[CC--:B------:R-:W-:Y:S01]  /*0e20*/  FFMA R8, R14.reuse, R13.reuse, R8 ;  /* 0x0000000d0e087223 */ /* 0x0c0fe20000000008 */
[----:B------:R-:W-:Y:S01]  /*0e30*/  FFMA R3, -R3, R20, -R4 ;  /* 0x0000001403037223 */ /* 0x000fe20000000904 */
[----:B------:R-:W-:Y:S01]  /*0e40*/  FFMA R4, R14, R13, R19 ;  /* 0x0000000d0e047223 */ /* 0x000fe20000000013 */
[----:B------:R-:W-:Y:S01]  /*0e50*/  FMUL R2, R2, 0.3333333432674407959 ;  /* 0x3eaaaaab02027820 */ /* 0x000fe20000400000 */
[----:B------:R-:W-:Y:S01]  /*0e60*/  FMUL R17, R8, 0.3333333432674407959 ;  /* 0x3eaaaaab08117820 */ /* 0x000fe20000400000 */
[----:B------:R-:W-:Y:S01]  /*0e70*/  FFMA R3, -R10, R15, R3 ;  /* 0x0000000f0a037223 */ /* 0x000fe20000000103 */
[----:B------:R-:W-:-:S02]  /*0e80*/  FMUL R4, R4, 0.25 ;  /* 0x3e80000004047820 */ /* 0x000fc40000400000 */
[----:B------:R-:W-:Y:S01]  /*0e90*/  FMUL R19, R2, R17 ;  /* 0x0000001102137220 */ /* 0x000fe20000400000 */
[C---:B------:R-:W-:Y:S01]  /*0ea0*/  FADD R21, -R0.reuse, R21 ;  /* 0x0000001500157221 */ /* 0x040fe20000000100 */
[----:B------:R-:W-:Y:S02]  /*0eb0*/  FADD R0, R0, R3 ;  /* 0x0000000300007221 */ /* 0x000fe40000000000 */
[----:B------:R-:W-:Y:S01]  /*0ec0*/  FFMA R3, R4, R4, -R19 ;  /* 0x0000000404037223 */ /* 0x000fe20000000813 */
[----:B------:R-:W-:-:S04]  /*0ed0*/  FFMA R10, R10, R15, R21 ;  /* 0x0000000f0a0a7223 */ /* 0x000fc80000000015 */
[----:B------:R-:W-:Y:S01]  /*0ee0*/  FSETP.GE.AND P0, PT, |R3|, 9.9999999600419720025e-13, PT ;  /* 0x2b8cbccc0300780b */ /* 0x000fe20003f06200 */
[----:B------:R-:W-:Y:S01]  /*0ef0*/  FFMA R9, R9, R16, R0 ;  /* 0x0000001009097223 */ /* 0x000fe20000000000 */
[----:B------:R-:W-:-:S03]  /*0f00*/  FFMA R10, R11, R18, R10 ;  /* 0x000000120b0a7223 */ /* 0x000fc6000000000a */
[CC--:B------:R-:W-:Y:S01]  /*0f10*/  FFMA R6, R14.reuse, R13.reuse, R9 ;  /* 0x0000000d0e067223 */ /* 0x0c0fe20000000009 */
[----:B------:R-:W-:Y:S01]  /*0f20*/  FFMA R9, R14, R13, R10 ;  /* 0x0000000d0e097223 */ /* 0x000fe2000000000a */
[----:B------:R-:W-:Y:S01]  /*0f30*/  HFMA2 R10, -RZ, RZ, 0, 0 ;  /* 0x00000000ff0a7431 */ /* 0x000fe200000001ff */
[----:B------:R-:W-:-:S05]  /*0f40*/  MOV R0, RZ ;  /* 0x000000ff00007202 */ /* 0x000fca0000000f00 */
[----:B------:R-:W-:Y:S05]  /*0f50*/  @!P0 BRA `(.L_x_1) ;  /* 0x00000000009c8947 */ /* 0x000fea0003800000 */
[----:B------:R-:W0:Y:S01]  /*0f60*/  MUFU.RCP R8, R3 ;  /* 0x0000000300087308 */ /* 0x000e220000001000 */
[----:B------:R-:W-:Y:S01]  /*0f70*/  FMUL R9, R9, 0.16666667163372039795 ;  /* 0x3e2aaaab09097820 */ /* 0x000fe20000400000 */
[----:B------:R-:W-:Y:S01]  /*0f80*/  FMUL R6, R6, 0.16666667163372039795 ;  /* 0x3e2aaaab06067820 */ /* 0x000fe20000400000 */
[----:B------:R-:W-:Y:S02]  /*0f90*/  BSSY.RECONVERGENT B1, `(.L_x_2) ;  /* 0x000000d000017945 */ /* 0x000fe40003800200 */
[----:B------:R-:W-:-:S04]  /*0fa0*/  FMUL R0, R4, R9 ;  /* 0x0000000904007220 */ /* 0x000fc80000400000 */
[----:B------:R-:W-:-:S04]  /*0fb0*/  FFMA R0, R17, R6, -R0 ;  /* 0x0000000611007223 */ /* 0x000fc80000000800 */
[----:B------:R-:W1:Y:S01]  /*0fc0*/  FCHK P0, R0, R3 ;  /* 0x0000000300007302 */ /* 0x000e620000000000 */
[----:B0-----:R-:W-:-:S04]  /*0fd0*/  FFMA R11, -R3, R8, 1 ;  /* 0x3f800000030b7423 */ /* 0x001fc80000000108 */
[----:B------:R-:W-:-:S04]  /*0fe0*/  FFMA R11, R8, R11, R8 ;  /* 0x0000000b080b7223 */ /* 0x000fc80000000008 */
[----:B------:R-:W-:-:S04]  /*0ff0*/  FFMA R8, R0, R11, RZ ;  /* 0x0000000b00087223 */ /* 0x000fc800000000ff */
[----:B------:R-:W-:-:S04]  /*1000*/  FFMA R10, -R3, R8, R0 ;  /* 0x00000008030a7223 */ /* 0x000fc80000000100 */
[----:B------:R-:W-:Y:S01]  /*1010*/  FFMA R8, R11, R10, R8 ;  /* 0x0000000a0b087223 */ /* 0x000fe20000000008 */
[----:B-1----:R-:W-:Y:S06]  /*1020*/  @!P0 BRA `(.L_x_3) ;  /* 0x00000000000c8947 */ /* 0x002fec0003800000 */
[----:B------:R-:W-:-:S07]  /*1030*/  MOV R10, 0x1050 ;  /* 0x00001050000a7802 */ /* 0x000fce0000000f00 */
[----:B------:R-:W-:Y:S05]  /*1040*/  CALL.REL.NOINC `($__internal_0_$__cuda_sm3x_div_rn_noftz_f32_slowpath) ;  /* 0x0000000000b87944 */ /* 0x000fea0003c00000 */
[----:B------:R-:W-:-:S07]  /*1050*/  MOV R8, R0 ;  /* 0x0000000000087202 */ /* 0x000fce0000000f00 */
.L_x_3:
[----:B------:R-:W-:Y:S05]  /*1060*/  BSYNC.RECONVERGENT B1 ;  /* 0x0000000000017941 */ /* 0x000fea0003800200 */
.L_x_2:
[----:B------:R-:W0:Y:S01]  /*1070*/  MUFU.RCP R0, R3 ;  /* 0x0000000300007308 */ /* 0x000e220000001000 */
[----:B------:R-:W-:Y:S01]  /*1080*/  FMUL R11, R4, R6 ;  /* 0x00000006040b7220 */ /* 0x000fe20000400000 */
[----:B------:R-:W-:Y:S03]  /*1090*/  BSSY.RECONVERGENT B1, `(.L_x_4) ;  /* 0x000000d000017945 */ /* 0x000fe60003800200 */
        /* <DEDUP_REMOVED lines=8> */
[----:B------:R-:W-:Y:S02]  /*1120*/  MOV R0, R2 ;  /* 0x0000000200007202 */ /* 0x000fe40000000f00 */
[----:B------:R-:W-:-:S07]  /*1130*/  MOV R10, 0x1150 ;  /* 0x00001150000a7802 */ /* 0x000fce0000000f00 */
[----:B------:R-:W-:Y:S05]  /*1140*/  CALL.REL.NOINC `($__internal_0_$__cuda_sm3x_div_rn_noftz_f32_slowpath) ;  /* 0x0000000000787944 */ /* 0x000fea0003c00000 */
[----:B------:R-:W-:-:S07]  /*1150*/  MOV R4, R0 ;  /* 0x0000000000047202 */ /* 0x000fce0000000f00 */
.L_x_5:
[----:B------:R-:W-:Y:S05]  /*1160*/  BSYNC.RECONVERGENT B1 ;  /* 0x0000000000017941 */ /* 0x000fea0003800200 */
.L_x_4:
[----:B------:R-:W-:Y:S01]  /*1170*/  FSETP.GT.AND P1, PT, R4, 0.5, PT ;  /* 0x3f0000000400780b */ /* 0x000fe20003f24000 */
[----:B------:R-:W-:Y:S01]  /*1180*/  HFMA2 R0, -RZ, RZ, 1.75, 0 ;  /* 0x3f000000ff007431 */ /* 0x000fe200000001ff */
[C---:B------:R-:W-:Y:S02]  /*1190*/  FSETP.GT.AND P0, PT, R8.reuse, 0.5, PT ;  /* 0x3f0000000800780b */ /* 0x040fe40003f04000 */
[----:B------:R-:W-:-:S04]  /*11a0*/  FMNMX.NAN R8, R8, -0.5, !PT ;  /* 0xbf00000008087809 */ /* 0x000fc80007820000 */
[----:B------:R-:W-:-:S05]  /*11b0*/  FSEL R10, R8, 0.5, !P0 ;  /* 0x3f000000080a7808 */ /* 0x000fca0004000000 */
[----:B------:R-:W-:-:S07]  /*11c0*/  @!P1 FMNMX.NAN R0, R4, -0.5, !PT ;  /* 0xbf00000004009809 */ /* 0x000fce0007820000 */
.L_x_1:
[----:B------:R-:W-:Y:S05]  /*11d0*/  BSYNC.RECONVERGENT B0 ;  /* 0x0000000000007941 */ /* 0x000fea0003800200 */
.L_x_0:
[----:B------:R-:W0:Y:S01]  /*11e0*/  S2R R9, SR_LANEID ;  /* 0x0000000000097919 */ /* 0x000e220000000000 */
[----:B------:R-:W-:Y:S01]  /*11f0*/  VOTEU.ANY UR6, UPT, PT ;  /* 0x0000000000067886 */ /* 0x000fe200038e0100 */
[----:B------:R-:W1:Y:S01]  /*1200*/  LDC.64 R2, c[0x0][0x3a0] ;  /* 0x0000e800ff027b82 */ /* 0x000e620000000a00 */
[----:B------:R-:W0:Y:S08]  /*1210*/  FLO.U32 R6, UR6 ;  /* 0x0000000600067d00 */ /* 0x000e3000080e0000 */
[----:B------:R-:W1:Y:S01]  /*1220*/  POPC R13, UR6 ;  /* 0x00000006000d7d09 */ /* 0x000e620008000000 */
[----:B0-----:R-:W-:Y:S01]  /*1230*/  ISETP.EQ.U32.AND P0, PT, R6, R9, PT ;  /* 0x000000090600720c */ /* 0x001fe20003f02070 */
[----:B------:R-:W0:Y:S01]  /*1240*/  S2R R4, SR_LTMASK ;  /* 0x0000000000047919 */ /* 0x000e220000003900 */
[----:B------:R-:W2:Y:S11]  /*1250*/  LDC.64 R8, c[0x0][0x388] ;  /* 0x0000e200ff087b82 */ /* 0x000eb60000000a00 */
[----:B-1----:R-:W3:Y:S01]  /*1260*/  @P0 ATOMG.E.ADD.STRONG.GPU PT, R3, desc[UR4][R2.64], R13 ;  /* 0x8000000d020309a8 */ /* 0x002ee200081ef104 */
[----:B------:R-:W-:-:S02]  /*1270*/  I2FP.F32.U32 R11, R5 ;  /* 0x00000005000b7245 */ /* 0x000fc40000201000 */
[----:B------:R-:W-:-:S03]  /*1280*/  I2FP.F32.U32 R7, R7 ;  /* 0x0000000700077245 */ /* 0x000fc60000201000 */
[----:B------:R-:W-:Y:S02]  /*1290*/  FADD R11, R11, R10 ;  /* 0x0000000a0b0b7221 */ /* 0x000fe40000000000 */
[----:B------:R-:W-:Y:S01]  /*12a0*/  FADD R7, R7, R0 ;  /* 0x0000000007077221 */ /* 0x000fe20000000000 */
[----:B0-----:R-:W-:-:S04]  /*12b0*/  LOP3.LUT R12, R4, UR6, RZ, 0xc0, !PT ;  /* 0x00000006040c7c12 */ /* 0x001fc8000f8ec0ff */
[----:B------:R-:W0:Y:S01]  /*12c0*/  POPC R15, R12 ;  /* 0x0000000c000f7309 */ /* 0x000e220000000000 */
[----:B---3--:R-:W0:Y:S02]  /*12d0*/  SHFL.IDX PT, R6, R3, R6, 0x1f ;  /* 0x00001f0603067589 */ /* 0x008e2400000e0000 */
[----:B0-----:R-:W-:-:S05]  /*12e0*/  IADD3 R5, PT, PT, R6, R15, RZ ;  /* 0x0000000f06057210 */ /* 0x001fca0007ffe0ff */
[----:B--2---:R-:W-:-:S05]  /*12f0*/  IMAD.WIDE R4, R5, 0x8, R8 ;  /* 0x0000000805047825 */ /* 0x004fca00078e0208 */
[----:B------:R-:W-:Y:S04]  /*1300*/  STG.E desc[UR4][R4.64], R11 ;  /* 0x0000000b04007986 */ /* 0x000fe8000c101904 */
[----:B------:R-:W-:Y:S01]  /*1310*/  STG.E desc[UR4][R4.64+0x4], R7 ;  /* 0x0000040704007986 */ /* 0x000fe2000c101904 */
[----:B------:R-:W-:Y:S05]  /*1320*/  EXIT ;  /* 0x000000000000794d */ /* 0x000fea0003800000 */
        .weak           $__internal_0_$__cuda_sm3x_div_rn_noftz_f32_slowpath
        .type           $__internal_0_$__cuda_sm3x_div_rn_noftz_f32_slowpath,@function
        .size           $__internal_0_$__cuda_sm3x_div_rn_noftz_f32_slowpath,(.L_x_36 - $__internal_0_$__cuda_sm3x_div_rn_noftz_f32_slowpath)
$__internal_0_$__cuda_sm3x_div_rn_noftz_f32_slowpath:
[----:B------:R-:W-:Y:S01]  /*1330*/  SHF.R.U32.HI R12, RZ, 0x17, R3 ;  /* 0x00000017ff0c7819 */ /* 0x000fe20000011603 */
[----:B------:R-:W-:Y:S01]  /*1340*/  BSSY.RECONVERGENT B2, `(.L_x_6) ;  /* 0x0000063000027945 */ /* 0x000fe20003800200 */
[----:B------:R-:W-:Y:S02]  /*1350*/  SHF.R.U32.HI R11, RZ, 0x17, R0 ;  /* 0x00000017ff0b7819 */ /* 0x000fe40000011600 */
[----:B------:R-:W-:Y:S02]  /*1360*/  LOP3.LUT R12, R12, 0xff, RZ, 0xc0, !PT ;  /* 0x000000ff0c0c7812 */ /* 0x000fe400078ec0ff */
[----:B------:R-:W-:Y:S02]  /*1370*/  LOP3.LUT R16, R11, 0xff, RZ, 0xc0, !PT ;  /* 0x000000ff0b107812 */ /* 0x000fe400078ec0ff */
[----:B------:R-:W-:Y:S02]  /*1380*/  IADD3 R15, PT, PT, R12, -0x1, RZ ;  /* 0xffffffff0c0f7810 */ /* 0x000fe40007ffe0ff */
[----:B------:R-:W-:-:S02]  /*1390*/  IADD3 R14, PT, PT, R16, -0x1, RZ ;  /* 0xffffffff100e7810 */ /* 0x000fc40007ffe0ff */
[----:B------:R-:W-:Y:S02]  /*13a0*/  ISETP.GT.U32.AND P0, PT, R15, 0xfd, PT ;  /* 0x000000fd0f00780c */ /* 0x000fe40003f04070 */
[----:B------:R-:W-:Y:S02]  /*13b0*/  MOV R13, R3 ;  /* 0x00000003000d7202 */ /* 0x000fe40000000f00 */
[----:B------:R-:W-:-:S13]  /*13c0*/  ISETP.GT.U32.OR P0, PT, R14, 0xfd, P0 ;  /* 0x000000fd0e00780c */ /* 0x000fda0000704470 */
[----:B------:R-:W-:Y:S01]  /*13d0*/  @!P0 MOV R11, RZ ;  /* 0x000000ff000b8202 */ /* 0x000fe20000000f00 */
[----:B------:R-:W-:Y:S06]  /*13e0*/  @!P0 BRA `(.L_x_7) ;  /* 0x00000000005c8947 */ /* 0x000fec0003800000 */
[----:B------:R-:W-:Y:S02]  /*13f0*/  FSETP.GTU.FTZ.AND P0, PT, |R0|, +INF , PT ;  /* 0x7f8000000000780b */ /* 0x000fe40003f1c200 */
[----:B------:R-:W-:-:S04]  /*1400*/  FSETP.GTU.FTZ.AND P1, PT, |R3|, +INF , PT ;  /* 0x7f8000000300780b */ /* 0x000fc80003f3c200 */
[----:B------:R-:W-:-:S13]  /*1410*/  PLOP3.LUT P0, PT, P0, P1, PT, 0xf8, 0x8f ;  /* 0x00000000008f781c */ /* 0x000fda0000703f70 */
[----:B------:R-:W-:Y:S05]  /*1420*/  @P0 BRA `(.L_x_8) ;  /* 0x00000004004c0947 */ /* 0x000fea0003800000 */
[----:B------:R-:W-:-:S13]  /*1430*/  LOP3.LUT P0, RZ, R13, 0x7fffffff, R0, 0xc8, !PT ;  /* 0x7fffffff0dff7812 */ /* 0x000fda000780c800 */
[----:B------:R-:W-:Y:S05]  /*1440*/  @!P0 BRA `(.L_x_9) ;  /* 0x00000004003c8947 */ /* 0x000fea0003800000 */
[C---:B------:R-:W-:Y:S02]  /*1450*/  FSETP.NEU.FTZ.AND P2, PT, |R0|.reuse, +INF , PT ;  /* 0x7f8000000000780b */ /* 0x040fe40003f5d200 */
[----:B------:R-:W-:Y:S02]  /*1460*/  FSETP.NEU.FTZ.AND P1, PT, |R3|, +INF , PT ;  /* 0x7f8000000300780b */ /* 0x000fe40003f3d200 */
[----:B------:R-:W-:-:S11]  /*1470*/  FSETP.NEU.FTZ.AND P0, PT, |R0|, +INF , PT ;  /* 0x7f8000000000780b */ /* 0x000fd60003f1d200 */
[----:B------:R-:W-:Y:S05]  /*1480*/  @!P1 BRA !P2, `(.L_x_9) ;  /* 0x00000004002c9947 */ /* 0x000fea0005000000 */
[----:B------:R-:W-:-:S04]  /*1490*/  LOP3.LUT P2, RZ, R0, 0x7fffffff, RZ, 0xc0, !PT ;  /* 0x7fffffff00ff7812 */ /* 0x000fc8000784c0ff */
[----:B------:R-:W-:-:S13]  /*14a0*/  PLOP3.LUT P1, PT, P1, P2, PT, 0x2f, 0xf2 ;  /* 0x0000000000f2781c */ /* 0x000fda0000f24577 */
[----:B------:R-:W-:Y:S05]  /*14b0*/  @P1 BRA `(.L_x_10) ;  /* 0x0000000400181947 */ /* 0x000fea0003800000 */
[----:B------:R-:W-:-:S04]  /*14c0*/  LOP3.LUT P1, RZ, R13, 0x7fffffff, RZ, 0xc0, !PT ;  /* 0x7fffffff0dff7812 */ /* 0x000fc8000782c0ff */
[----:B------:R-:W-:-:S13]  /*14d0*/  PLOP3.LUT P0, PT, P0, P1, PT, 0x2f, 0xf2 ;  /* 0x0000000000f2781c */ /* 0x000fda0000702577 */
[----:B------:R-:W-:Y:S05]  /*14e0*/  @P0 BRA `(.L_x_11) ;  /* 0x0000000400000947 */ /* 0x000fea0003800000 */
[----:B------:R-:W-:Y:S02]  /*14f0*/  ISETP.GE.AND P0, PT, R14, RZ, PT ;  /* 0x000000ff0e00720c */ /* 0x000fe40003f06270 */
[----:B------:R-:W-:-:S11]  /*1500*/  ISETP.GE.AND P1, PT, R15, RZ, PT ;  /* 0x000000ff0f00720c */ /* 0x000fd60003f26270 */
[----:B------:R-:W-:Y:S01]  /*1510*/  @P0 MOV R11, RZ ;  /* 0x000000ff000b0202 */ /* 0x000fe20000000f00 */
[----:B------:R-:W-:Y:S01]  /*1520*/  @!P0 FFMA R0, R0, 1.84467440737095516160e+19, RZ ;  /* 0x5f80000000008823 */ /* 0x000fe200000000ff */
[----:B------:R-:W-:Y:S01]  /*1530*/  @!P0 MOV R11, 0xffffffc0 ;  /* 0xffffffc0000b8802 */ /* 0x000fe20000000f00 */
[----:B------:R-:W-:-:S03]  /*1540*/  @!P1 FFMA R13, R3, 1.84467440737095516160e+19, RZ ;  /* 0x5f800000030d9823 */ /* 0x000fc600000000ff */
[----:B------:R-:W-:-:S07]  /*1550*/  @!P1 IADD3 R11, PT, PT, R11, 0x40, RZ ;  /* 0x000000400b0b9810 */ /* 0x000fce0007ffe0ff */
.L_x_7:
[----:B------:R-:W-:Y:S01]  /*1560*/  LEA R14, R12, 0xc0800000, 0x17 ;  /* 0xc08000000c0e7811 */ /* 0x000fe200078eb8ff */
[----:B------:R-:W-:Y:S03]  /*1570*/  BSSY.RECONVERGENT B3, `(.L_x_12) ;  /* 0x0000036000037945 */ /* 0x000fe60003800200 */
[----:B------:R-:W-:Y:S02]  /*1580*/  IADD3 R14, PT, PT, -R14, R13, RZ ;  /* 0x0000000d0e0e7210 */ /* 0x000fe40007ffe1ff */
[----:B------:R-:W-:Y:S02]  /*1590*/  IADD3 R13, PT, PT, R16, -0x7f, RZ ;  /* 0xffffff81100d7810 */ /* 0x000fe40007ffe0ff */
[----:B------:R0:W1:Y:S01]  /*15a0*/  MUFU.RCP R15, R14 ;  /* 0x0000000e000f7308 */ /* 0x0000620000001000 */
[----:B------:R-:W-:Y:S02]  /*15b0*/  FADD.FTZ R17, -R14, -RZ ;  /* 0x800000ff0e117221 */ /* 0x000fe40000010100 */
[C---:B------:R-:W-:Y:S01]  /*15c0*/  IMAD R0, R13.reuse, -0x800000, R0 ;  /* 0xff8000000d007824 */ /* 0x040fe200078e0200 */
[----:B0-----:R-:W-:-:S04]  /*15d0*/  IADD3 R14, PT, PT, R13, 0x7f, -R12 ;  /* 0x0000007f0d0e7810 */ /* 0x001fc80007ffe80c */
[----:B------:R-:W-:Y:S01]  /*15e0*/  IADD3 R11, PT, PT, R14, R11, RZ ;  /* 0x0000000b0e0b7210 */ /* 0x000fe20007ffe0ff */
[----:B-1----:R-:W-:-:S04]  /*15f0*/  FFMA R16, R15, R17, 1 ;  /* 0x3f8000000f107423 */ /* 0x002fc80000000011 */
[----:B------:R-:W-:-:S04]  /*1600*/  FFMA R18, R15, R16, R15 ;  /* 0x000000100f127223 */ /* 0x000fc8000000000f */
[----:B------:R-:W-:-:S04]  /*1610*/  FFMA R15, R0, R18, RZ ;  /* 0x00000012000f7223 */ /* 0x000fc800000000ff */
[----:B------:R-:W-:-:S04]  /*1620*/  FFMA R16, R17, R15, R0 ;  /* 0x0000000f11107223 */ /* 0x000fc80000000000 */
[----:B------:R-:W-:-:S04]  /*1630*/  FFMA R15, R18, R16, R15 ;  /* 0x00000010120f7223 */ /* 0x000fc8000000000f */
[----:B------:R-:W-:-:S04]  /*1640*/  FFMA R16, R17, R15, R0 ;  /* 0x0000000f11107223 */ /* 0x000fc80000000000 */
[----:B------:R-:W-:-:S05]  /*1650*/  FFMA R0, R18, R16, R15 ;  /* 0x0000001012007223 */ /* 0x000fca000000000f */
[----:B------:R-:W-:-:S04]  /*1660*/  SHF.R.U32.HI R12, RZ, 0x17, R0 ;  /* 0x00000017ff0c7819 */ /* 0x000fc80000011600 */
[----:B------:R-:W-:-:S04]  /*1670*/  LOP3.LUT R12, R12, 0xff, RZ, 0xc0, !PT ;  /* 0x000000ff0c0c7812 */ /* 0x000fc800078ec0ff */
[----:B------:R-:W-:-:S04]  /*1680*/  IADD3 R17, PT, PT, R12, R11, RZ ;  /* 0x0000000b0c117210 */ /* 0x000fc80007ffe0ff */
[----:B------:R-:W-:-:S04]  /*1690*/  IADD3 R12, PT, PT, R17, -0x1, RZ ;  /* 0xffffffff110c7810 */ /* 0x000fc80007ffe0ff */
[----:B------:R-:W-:-:S13]  /*16a0*/  ISETP.GE.U32.AND P0, PT, R12, 0xfe, PT ;  /* 0x000000fe0c00780c */ /* 0x000fda0003f06070 */
[----:B------:R-:W-:Y:S05]  /*16b0*/  @!P0 BRA `(.L_x_13) ;  /* 0x0000000000808947 */ /* 0x000fea0003800000 */
[----:B------:R-:W-:-:S13]  /*16c0*/  ISETP.GT.AND P0, PT, R17, 0xfe, PT ;  /* 0x000000fe1100780c */ /* 0x000fda0003f04270 */
[----:B------:R-:W-:Y:S05]  /*16d0*/  @P0 BRA `(.L_x_14) ;  /* 0x00000000006c0947 */ /* 0x000fea0003800000 */
[----:B------:R-:W-:-:S13]  /*16e0*/  ISETP.GE.AND P0, PT, R17, 0x1, PT ;  /* 0x000000011100780c */ /* 0x000fda0003f06270 */
[----:B------:R-:W-:Y:S05]  /*16f0*/  @P0 BRA `(.L_x_15) ;  /* 0x0000000000740947 */ /* 0x000fea0003800000 */
[----:B------:R-:W-:Y:S02]  /*1700*/  ISETP.GE.AND P0, PT, R17, -0x18, PT ;  /* 0xffffffe81100780c */ /* 0x000fe40003f06270 */
[----:B------:R-:W-:-:S11]  /*1710*/  LOP3.LUT R0, R0, 0x80000000, RZ, 0xc0, !PT ;  /* 0x8000000000007812 */ /* 0x000fd600078ec0ff */
[----:B------:R-:W-:Y:S05]  /*1720*/  @!P0 BRA `(.L_x_15) ;  /* 0x0000000000688947 */ /* 0x000fea0003800000 */
[CCC-:B------:R-:W-:Y:S01]  /*1730*/  FFMA.RZ R11, R18.reuse, R16.reuse, R15.reuse ;  /* 0x00000010120b7223 */ /* 0x1c0fe2000000c00f */
[C---:B------:R-:W-:Y:S01]  /*1740*/  IADD3 R14, PT, PT, R17.reuse, 0x20, RZ ;  /* 0x00000020110e7810 */ /* 0x040fe20007ffe0ff */
[CCC-:B------:R-:W-:Y:S01]  /*1750*/  FFMA.RM R12, R18.reuse, R16.reuse, R15.reuse ;  /* 0x00000010120c7223 */ /* 0x1c0fe2000000400f */
[----:B------:R-:W-:Y:S02]  /*1760*/  ISETP.NE.AND P2, PT, R17, RZ, PT ;  /* 0x000000ff1100720c */ /* 0x000fe40003f45270 */
[----:B------:R-:W-:Y:S01]  /*1770*/  LOP3.LUT R13, R11, 0x7fffff, RZ, 0xc0, !PT ;  /* 0x007fffff0b0d7812 */ /* 0x000fe200078ec0ff */
[----:B------:R-:W-:Y:S01]  /*1780*/  FFMA.RP R11, R18, R16, R15 ;  /* 0x00000010120b7223 */ /* 0x000fe2000000800f */
[----:B------:R-:W-:Y:S02]  /*1790*/  ISETP.NE.AND P1, PT, R17, RZ, PT ;  /* 0x000000ff1100720c */ /* 0x000fe40003f25270 */
[----:B------:R-:W-:Y:S02]  /*17a0*/  LOP3.LUT R13, R13, 0x800000, RZ, 0xfc, !PT ;  /* 0x008000000d0d7812 */ /* 0x000fe400078efcff */
[----:B------:R-:W-:-:S02]  /*17b0*/  IADD3 R15, PT, PT, -R17, RZ, RZ ;  /* 0x000000ff110f7210 */ /* 0x000fc40007ffe1ff */
[----:B------:R-:W-:Y:S02]  /*17c0*/  SHF.L.U32 R14, R13, R14, RZ ;  /* 0x0000000e0d0e7219 */ /* 0x000fe400000006ff */
[----:B------:R-:W-:Y:S02]  /*17d0*/  FSETP.NEU.FTZ.AND P0, PT, R11, R12, PT ;  /* 0x0000000c0b00720b */ /* 0x000fe40003f1d000 */
[----:B------:R-:W-:Y:S02]  /*17e0*/  SEL R12, R15, RZ, P2 ;  /* 0x000000ff0f0c7207 */ /* 0x000fe40001000000 */
[----:B------:R-:W-:Y:S02]  /*17f0*/  ISETP.NE.AND P1, PT, R14, RZ, P1 ;  /* 0x000000ff0e00720c */ /* 0x000fe40000f25270 */
[----:B------:R-:W-:Y:S02]  /*1800*/  SHF.R.U32.HI R12, RZ, R12, R13 ;  /* 0x0000000cff0c7219 */ /* 0x000fe4000001160d */
[----:B------:R-:W-:-:S02]  /*1810*/  PLOP3.LUT P0, PT, P0, P1, PT, 0xf8, 0x8f ;  /* 0x00000000008f781c */ /* 0x000fc40000703f70 */
[----:B------:R-:W-:Y:S02]  /*1820*/  SHF.R.U32.HI R14, RZ, 0x1, R12 ;  /* 0x00000001ff0e7819 */ /* 0x000fe4000001160c */
[----:B------:R-:W-:-:S04]  /*1830*/  SEL R11, RZ, 0x1, !P0 ;  /* 0x00000001ff0b7807 */ /* 0x000fc80004000000 */
[----:B------:R-:W-:-:S04]  /*1840*/  LOP3.LUT R11, R11, 0x1, R14, 0xf8, !PT ;  /* 0x000000010b0b7812 */ /* 0x000fc800078ef80e */
[----:B------:R-:W-:-:S04]  /*1850*/  LOP3.LUT R11, R11, R12, RZ, 0xc0, !PT ;  /* 0x0000000c0b0b7212 */ /* 0x000fc800078ec0ff */
[----:B------:R-:W-:-:S04]  /*1860*/  IADD3 R11, PT, PT, R14, R11, RZ ;  /* 0x0000000b0e0b7210 */ /* 0x000fc80007ffe0ff */
[----:B------:R-:W-:Y:S01]  /*1870*/  LOP3.LUT R0, R11, R0, RZ, 0xfc, !PT ;  /* 0x000000000b007212 */ /* 0x000fe200078efcff */
[----:B------:R-:W-:Y:S06]  /*1880*/  BRA `(.L_x_15) ;  /* 0x0000000000107947 */ /* 0x000fec0003800000 */
.L_x_14:
[----:B------:R-:W-:-:S04]  /*1890*/  LOP3.LUT R0, R0, 0x80000000, RZ, 0xc0, !PT ;  /* 0x8000000000007812 */ /* 0x000fc800078ec0ff */
[----:B------:R-:W-:Y:S01]  /*18a0*/  LOP3.LUT R0, R0, 0x7f800000, RZ, 0xfc, !PT ;  /* 0x7f80000000007812 */ /* 0x000fe200078efcff */
[----:B------:R-:W-:Y:S06]  /*18b0*/  BRA `(.L_x_15) ;  /* 0x0000000000047947 */ /* 0x000fec0003800000 */
.L_x_13:
[----:B------:R-:W-:-:S07]  /*18c0*/  LEA R0, R11, R0, 0x17 ;  /* 0x000000000b007211 */ /* 0x000fce00078eb8ff */
.L_x_15:
[----:B------:R-:W-:Y:S05]  /*18d0*/  BSYNC.RECONVERGENT B3 ;  /* 0x0000000000037941 */ /* 0x000fea0003800200 */
.L_x_12:
[----:B------:R-:W-:Y:S05]  /*18e0*/  BRA `(.L_x_16) ;  /* 0x0000000000207947 */ /* 0x000fea0003800000 */
.L_x_11:
[----:B------:R-:W-:-:S04]  /*18f0*/  LOP3.LUT R0, R13, 0x80000000, R0, 0x48, !PT ;  /* 0x800000000d007812 */ /* 0x000fc800078e4800 */
[----:B------:R-:W-:Y:S01]  /*1900*/  LOP3.LUT R0, R0, 0x7f800000, RZ, 0xfc, !PT ;  /* 0x7f80000000007812 */ /* 0x000fe200078efcff */
[----:B------:R-:W-:Y:S06]  /*1910*/  BRA `(.L_x_16) ;  /* 0x0000000000147947 */ /* 0x000fec0003800000 */
.L_x_10:
[----:B------:R-:W-:Y:S01]  /*1920*/  LOP3.LUT R0, R13, 0x80000000, R0, 0x48, !PT ;  /* 0x800000000d007812 */ /* 0x000fe200078e4800 */
[----:B------:R-:W-:Y:S06]  /*1930*/  BRA `(.L_x_16) ;  /* 0x00000000000c7947 */ /* 0x000fec0003800000 */
.L_x_9:
[----:B------:R-:W0:Y:S01]  /*1940*/  MUFU.RSQ R0, -QNAN ;  /* 0xffc0000000007908 */ /* 0x000e220000001400 */
[----:B------:R-:W-:Y:S05]  /*1950*/  BRA `(.L_x_16) ;  /* 0x0000000000047947 */ /* 0x000fea0003800000 */
.L_x_8:
[----:B------:R-:W-:-:S07]  /*1960*/  FADD.FTZ R0, R0, R3 ;  /* 0x0000000300007221 */ /* 0x000fce0000010000 */
.L_x_16:
[----:B------:R-:W-:Y:S05]  /*1970*/  BSYNC.RECONVERGENT B2 ;  /* 0x0000000000027941 */ /* 0x000fea0003800200 */
.L_x_6:
[----:B------:R-:W-:-:S04]  /*1980*/  HFMA2 R11, -RZ, RZ, 0, 0 ;  /* 0x00000000ff0b7431 */ /* 0x000fc800000001ff */
[----:B0-----:R-:W-:Y:S05]  /*1990*/  RET.REL.NODEC R10 `(_Z18kernel_coordinatesPfPA2_fPiiiS2_) ;  /* 0xffffffe40a987950 */ /* 0x001fea0003c3ffff */
.L_x_17:
[----:B------:R-:W-:-:S00]  /*19a0*/  BRA `(.L_x_17) ;  /* 0xfffffffc00fc7947 */ /* 0x000fc0000383ffff */
[----:B------:R-:W-:-:S00]  /*19b0*/  NOP ;  /* 0x0000000000007918 */ /* 0x000fc00000000000 */
        /* <DEDUP_REMOVED lines=12> */
.L_x_36:


//--------------------- .text._Z22kernel_imgradient5_smoPhiiPiS0_S0_S0_ --------------------------
	.section	.text._Z22kernel_imgradient5_smoPhiiPiS0_S0_S0_,"ax",@progbits
	.align	128
        .global         _Z22kernel_imgradient5_smoPhiiPiS0_S0_S0_
        .type           _Z22kernel_imgradient5_smoPhiiPiS0_S0_S0_,@function
        .size           _Z22kernel_imgradient5_smoPhiiPiS0_S0_S0_,(.L_x_38 - _Z22kernel_imgradient5_smoPhiiPiS0_S0_S0_)
        .other          _Z22kernel_imgradient5_smoPhiiPiS0_S0_S0_,@"STO_CUDA_ENTRY STV_DEFAULT"
_Z22kernel_imgradient5_smoPhiiPiS0_S0_S0_:
.text._Z22kernel_imgradient5_smoPhiiPiS0_S0_S0_:
        /* <DEDUP_REMOVED lines=8> */
[----:B0-----:R-:W-:-:S02]  /*0080*/  IMAD R9, R0, UR4, R9 ;  /* 0x0000000400097c24 */ /* 0x001fc4000f8e0209 */
[----:B--2---:R-:W-:-:S05]  /*0090*/  VIADD R0, R6, 0xfffffffe ;  /* 0xfffffffe06007836 */ /* 0x004fca0000000000 */
[----:B------:R-:W-:Y:S01]  /*00a0*/  ISETP.GE.AND P0, PT, R9, R0, PT ;  /* 0x000000000900720c */ /* 0x000fe20003f06270 */
[----:B------:R-:W-:-:S03]  /*00b0*/  VIADD R0, R7, 0xfffffffe ;  /* 0xfffffffe07007836 */ /* 0x000fc60000000000 */
[----:B------:R-:W-:Y:S01]  /*00c0*/  ISETP.LT.OR P0, PT, R9, 0x2, P0 ;  /* 0x000000020900780c */ /* 0x000fe20000701670 */
[----:B-1----:R-:W-:-:S05]  /*00d0*/  IMAD R3, R2, UR5, R3 ;  /* 0x0000000502037c24 */ /* 0x002fca000f8e0203 */
[----:B------:R-:W-:-:S04]  /*00e0*/  ISETP.LT.U32.OR P0, PT, R3, 0x2, P0 ;  /* 0x000000020300780c */ /* 0x000fc80000701470 */
[----:B------:R-:W-:-:S13]  /*00f0*/  ISETP.GE.OR P0, PT, R3, R0, P0 ;  /* 0x000000000300720c */ /* 0x000fda0000706670 */
[----:B------:R-:W-:Y:S05]  /*0100*/  @P0 EXIT ;  /* 0x000000000000094d */ /* 0x000fea0003800000 */
[----:B------:R-:W0:Y:S01]  /*0110*/  LDCU.64 UR6, c[0x0][0x380] ;  /* 0x00007000ff0677ac */ /* 0x000e220008000a00 */
[----:B------:R-:W-:Y:S01]  /*0120*/  IADD3 R11, PT, PT, -R6, RZ, RZ ;  /* 0x000000ff060b7210 */ /* 0x000fe20007ffe1ff */
[CCC-:B------:R-:W-:Y:S01]  /*0130*/  IMAD R2, R3.reuse, R6.reuse, R6.reuse ;  /* 0x0000000603027224 */ /* 0x1c0fe200078e0206 */
[----:B------:R-:W-:Y:S01]  /*0140*/  SHF.R.S32.HI R7, RZ, 0x1f, R6 ;  /* 0x0000001fff077819 */ /* 0x000fe20000011406 */
[----:B------:R-:W-:Y:S01]  /*0150*/  IMAD R0, R3, R6, R9 ;  /* 0x0000000603007224 */ /* 0x000fe200078e0209 */
[----:B------:R-:W1:Y:S01]  /*0160*/  LDCU.64 UR4, c[0x0][0x358] ;  /* 0x00006b00ff0477ac */ /* 0x000e620008000a00 */
[----:B------:R-:W-:-:S04]  /*0170*/  IMAD R8, R11, 0x2, R2 ;  /* 0x000000020b087824 */ /* 0x000fc800078e0202 */
[----:B------:R-:W-:Y:S01]  /*0180*/  IMAD.IADD R5, R9, 0x1, R8 ;  /* 0x0000000109057824 */ /* 0x000fe200078e0208 */
[----:B0-----:R-:W-:-:S04]  /*0190*/  IADD3 R18, P0, PT, R0, UR6, RZ ;  /* 0x0000000600127c10 */ /* 0x001fc8000ff1e0ff */
[C---:B------:R-:W-:Y:S02]  /*01a0*/  IADD3 R4, P1, PT, R5.reuse, UR6, RZ ;  /* 0x0000000605047c10 */ /* 0x040fe4000ff3e0ff */
[----:B------:R-:W-:Y:S02]  /*01b0*/  LEA.HI.X.SX32 R19, R0, UR7, 0x1, P0 ;  /* 0x0000000700137c11 */ /* 0x000fe400080f0eff */
[----:B------:R-:W-:Y:S02]  /*01c0*/  IADD3 R2, P0, PT, R18, R6, RZ ;  /* 0x0000000612027210 */ /* 0x000fe40007f1e0ff */
[----:B------:R-:W-:Y:S01]  /*01d0*/  LEA.HI.X.SX32 R5, R5, UR7, 0x1, P1 ;  /* 0x0000000705057c11 */ /* 0x000fe200088f0eff */
[----:B------:R-:W-:Y:S01]  /*01e0*/  IMAD R8, R6, 0x3, R8 ;  /* 0x0000000306087824 */ /* 0x000fe200078e0208 */
[----:B------:R-:W-:Y:S01]  /*01f0*/  IADD3.X R3, PT, PT, R7, R19, RZ, P0, !PT ;  /* 0x0000001307037210 */ /* 0x000fe200007fe4ff */
[----:B-1----:R-:W2:Y:S04]  /*0200*/  LDG.E.U8 R10, desc[UR4][R18.64+-0x1] ;  /* 0xffffff04120a7981 */ /* 0x002ea8000c1e1100 */
[----:B------:R-:W3:Y:S04]  /*0210*/  LDG.E.U8 R25, desc[UR4][R2.64+-0x1] ;  /* 0xffffff0402197981 */ /* 0x000ee8000c1e1100 */
[----:B------:R-:W3:Y:S04]  /*0220*/  LDG.E.U8 R24, desc[UR4][R4.64+-0x1] ;  /* 0xffffff0404187981 */ /* 0x000ee8000c1e1100 */
[----:B------:R-:W4:Y:S04]  /*0230*/  LDG.E.U8 R13, desc[UR4][R2.64+0x1] ;  /* 0x00000104020d7981 */ /* 0x000f28000c1e1100 */
[----:B------:R-:W4:Y:S01]  /*0240*/  LDG.E.U8 R14, desc[UR4][R4.64+0x1] ;  /* 0x00000104040e7981 */ /* 0x000f22000c1e1100 */
[----:B------:R-:W-:-:S03]  /*0250*/  IMAD R8, R11, 0x4, R8 ;  /* 0x000000040b087824 */ /* 0x000fc600078e0208 */
[----:B------:R-:W2:Y:S01]  /*0260*/  LDG.E.U8 R11, desc[UR4][R18.64+0x1] ;  /* 0x00000104120b7981 */ /* 0x000ea2000c1e1100 */
[----:B------:R-:W-:Y:S01]  /*0270*/  IMAD.IADD R9, R9, 0x1, R8 ;  /* 0x0000000109097824 */ /* 0x000fe200078e0208 */
[----:B------:R-:W-:Y:S02]  /*0280*/  IADD3 R6, P0, PT, R2, R6, RZ ;  /* 0x0000000602067210 */ /* 0x000fe40007f1e0ff */
[----:B------:R-:W5:Y:S02]  /*0290*/  LDG.E.U8 R16, desc[UR4][R2.64+-0x2] ;  /* 0xfffffe0402107981 */ /* 0x000f64000c1e1100 */
[----:B------:R-:W-:Y:S02]  /*02a0*/  IADD3 R8, P1, PT, R9, UR6, RZ ;  /* 0x0000000609087c10 */ /* 0x000fe4000ff3e0ff */
[----:B------:R-:W5:Y:S01]  /*02b0*/  LDG.E.U8 R17, desc[UR4][R4.64+-0x2] ;  /* 0xfffffe0404117981 */ /* 0x000f62000c1e1100 */
[----:B------:R-:W-:-:S03]  /*02c0*/  IADD3.X R7, PT, PT, R7, R3, RZ, P0, !PT ;  /* 0x0000000307077210 */ /* 0x000fc600007fe4ff */
[----:B------:R-:W5:Y:S01]  /*02d0*/  LDG.E.U8 R12, desc[UR4][R18.64+0x2] ;  /* 0x00000204120c7981 */ /* 0x000f62000c1e1100 */
[----:B------:R-:W-:-:S03]  /*02e0*/  LEA.HI.X.SX32 R9, R9, UR7, 0x1, P1 ;  /* 0x0000000709097c11 */ /* 0x000fc600088f0eff */
[----:B------:R-:W5:Y:S04]  /*02f0*/  LDG.E.U8 R15, desc[UR4][R18.64+-0x2] ;  /* 0xfffffe04120f7981 */ /* 0x000f68000c1e1100 */
[----:B------:R-:W5:Y:S04]  /*0300*/  LDG.E.U8 R22, desc[UR4][R2.64+0x2] ;  /* 0x0000020402167981 */ /* 0x000f68000c1e1100 */
[----:B------:R-:W5:Y:S04]  /*0310*/  LDG.E.U8 R23, desc[UR4][R4.64+0x2] ;  /* 0x0000020404177981 */ /* 0x000f68000c1e1100 */
[----:B------:R-:W5:Y:S04]  /*0320*/  LDG.E.U8 R21, desc[UR4][R6.64+-0x1] ;  /* 0xffffff0406157981 */ /* 0x000f68000c1e1100 */
[----:B------:R-:W5:Y:S04]  /*0330*/  LDG.E.U8 R20, desc[UR4][R8.64+-0x1] ;  /* 0xffffff0408147981 */ /* 0x000f68000c1e1100 */
[----:B------:R-:W5:Y:S04]  /*0340*/  LDG.E.U8 R19, desc[UR4][R6.64+0x1] ;  /* 0x0000010406137981 */ /* 0x000f68000c1e1100 */
[----:B------:R-:W5:Y:S01]  /*0350*/  LDG.E.U8 R18, desc[UR4][R6.64+0x2] ;  /* 0x0000020406127981 */ /* 0x000f62000c1e1100 */
[----:B---3--:R-:W-:-:S03]  /*0360*/  IMAD.IADD R25, R24, 0x1, R25 ;  /* 0x0000000118197824 */ /* 0x008fc600078e0219 */
[----:B------:R-:W3:Y:S02]  /*0370*/  LDG.E.U8 R24, desc[UR4][R8.64+0x1] ;  /* 0x0000010408187981 */ /* 0x000ee4000c1e1100 */
[----:B----4-:R-:W-:Y:S02]  /*0380*/  IADD3 R27, PT, PT, -R25, R14, R13 ;  /* 0x0000000e191b7210 */ /* 0x010fe40007ffe10d */
[----:B------:R-:W4:Y:S04]  /*0390*/  LDG.E.U8 R14, desc[UR4][R6.64+-0x2] ;  /* 0xfffffe04060e7981 */ /* 0x000f28000c1e1100 */
[----:B------:R-:W4:Y:S04]  /*03a0*/  LDG.E.U8 R25, desc[UR4][R8.64+-0x2] ;  /* 0xfffffe0408197981 */ /* 0x000f28000c1e1100 */
[----:B------:R-:W4:Y:S01]  /*03b0*/  LDG.E.U8 R13, desc[UR4][R8.64+0x2] ;  /* 0x00000204080d7981 */ /* 0x000f22000c1e1100 */
[----:B--2---:R-:W-:Y:S01]  /*03c0*/  IADD3 R10, PT, PT, R11, -R10, RZ ;  /* 0x8000000a0b0a7210 */ /* 0x004fe20007ffe0ff */
[----:B-----5:R-:W-:-:S04]  /*03d0*/  IMAD.IADD R16, R16, 0x1, R17 ;  /* 0x0000000110107824 */ /* 0x020fc800078e0211 */
[----:B------:R-:W-:Y:S01]  /*03e0*/  IMAD R10, R10, 0x2, R27 ;  /* 0x000000020a0a7824 */ /* 0x000fe200078e021b */
[----:B------:R-:W-:-:S03]  /*03f0*/  IADD3 R12, PT, PT, R12, -R15, RZ ;  /* 0x8000000f0c0c7210 */ /* 0x000fc60007ffe0ff */
[----:B------:R-:W-:-:S04]  /*0400*/  IMAD R11, R10, 0x12, RZ ;  /* 0x000000120a0b7824 */ /* 0x000fc800078e02ff */
[----:B------:R-:W-:Y:S01]  /*0410*/  IMAD R11, R12, 0xc, R11 ;  /* 0x0000000c0c0b7824 */ /* 0x000fe200078e020b */
[----:B------:R-:W-:-:S05]  /*0420*/  IADD3 R16, PT, PT, -R16, R23, R22 ;  /* 0x0000001710107210 */ /* 0x000fca0007ffe116 */
[----:B------:R-:W-:Y:S01]  /*0430*/  IMAD R11, R16, 0x6, R11 ;  /* 0x00000006100b7824 */ /* 0x000fe200078e020b */
[----:B------:R-:W-:-:S03]  /*0440*/  IADD3 R20, PT, PT, R21, R20, RZ ;  /* 0x0000001415147210 */ /* 0x000fc60007ffe0ff */
[----:B------:R-:W-:Y:S01]  /*0450*/  IMAD.IADD R18, R18, 0x1, R11 ;  /* 0x0000000112127824 */ /* 0x000fe200078e020b */
[----:B---3--:R-:W-:-:S05]  /*0460*/  IADD3 R19, PT, PT, -R20, R24, R19 ;  /* 0x0000001814137210 */ /* 0x008fca0007ffe113 */
[----:B------:R-:W-:Y:S01]  /*0470*/  IMAD R18, R19, 0x3, R18 ;  /* 0x0000000313127824 */ /* 0x000fe200078e0212 */
[----:B----4-:R-:W-:Y:S02]  /*0480*/  IADD3 R25, PT, PT, R25, R14, RZ ;  /* 0x0000000e19197210 */ /* 0x010fe40007ffe0ff */
[----:B------:R-:W0:Y:S02]  /*0490*/  LDC.64 R14, c[0x0][0x3a0] ;  /* 0x0000e800ff0e7b82 */ /* 0x000e240000000a00 */
[----:B------:R-:W-:-:S04]  /*04a0*/  IADD3 R13, PT, PT, -R25, R18, R13 ;  /* 0x00000012190d7210 */ /* 0x000fc80007ffe10d */
[----:B------:R-:W-:-:S05]  /*04b0*/  I2FP.F32.S32 R13, R13 ;  /* 0x0000000d000d7245 */ /* 0x000fca0000201400 */
[----:B------:R-:W-:-:S04]  /*04c0*/  FMUL R13, R13, 0.0038461540825664997101 ;  /* 0x3b7c0fc20d0d7820 */ /* 0x000fc80000400000 */
[----:B------:R-:W1:Y:S01]  /*04d0*/  F2I.TRUNC.NTZ R21, R13 ;  /* 0x0000000d00157305 */ /* 0x000e62000020f100 */
[----:B0-----:R-:W-:-:S05]  /*04e0*/  IMAD.WIDE R14, R0, 0x4, R14 ;  /* 0x00000004000e7825 */ /* 0x001fca00078e020e */
[----:B-1----:R0:W-:Y:S04]  /*04f0*/  STG.E desc[UR4][R14.64], R21 ;  /* 0x000000150e007986 */ /* 0x0021e8000c101904 */
[----:B------:R-:W2:Y:S04]  /*0500*/  LDG.E.U8 R27, desc[UR4][R4.64+0x1] ;  /* 0x00000104041b7981 */ /* 0x000ea8000c1e1100 */
[----:B------:R-:W2:Y:S04]  /*0510*/  LDG.E.U8 R29, desc[UR4][R4.64+-0x1] ;  /* 0xffffff04041d7981 */ /* 0x000ea8000c1e1100 */
[----:B------:R-:W3:Y:S04]  /*0520*/  LDG.E.U8 R20, desc[UR4][R2.64+0x1] ;  /* 0x0000010402147981 */ /* 0x000ee8000c1e1100 */
[----:B------:R-:W3:Y:S04]  /*0530*/  LDG.E.U8 R19, desc[UR4][R2.64+-0x1] ;  /* 0xffffff0402137981 */ /* 0x000ee8000c1e1100 */
[----:B------:R-:W4:Y:S04]  /*0540*/  LDG.E.U8 R18, desc[UR4][R2.64] ;  /* 0x0000000402127981 */ /* 0x000f28000c1e1100 */
[----:B------:R-:W4:Y:S04]  /*0550*/  LDG.E.U8 R17, desc[UR4][R4.64] ;  /* 0x0000000404117981 */ /* 0x000f28000c1e1100 */
[----:B------:R-:W5:Y:S04]  /*0560*/  LDG.E.U8 R12, desc[UR4][R8.64+0x1] ;  /* 0x00000104080c7981 */ /* 0x000f68000c1e1100 */
[----:B------:R-:W5:Y:S04]  /*0570*/  LDG.E.U8 R13, desc[UR4][R8.64+-0x1] ;  /* 0xffffff04080d7981 */ /* 0x000f68000c1e1100 */
[----:B------:R-:W5:Y:S04]  /*0580*/  LDG.E.U8 R10, desc[UR4][R6.64] ;  /* 0x00000004060a7981 */ /* 0x000f68000c1e1100 */
[----:B------:R-:W5:Y:S04]  /*0590*/  LDG.E.U8 R11, desc[UR4][R8.64] ;  /* 0x00000004080b7981 */ /* 0x000f68000c1e1100 */
[----:B0-----:R-:W5:Y:S04]  /*05a0*/  LDG.E.U8 R14, desc[UR4][R6.64+0x1] ;  /* 0x00000104060e7981 */ /* 0x001f68000c1e1100 */
[----:B------:R-:W5:Y:S04]  /*05b0*/  LDG.E.U8 R15, desc[UR4][R6.64+-0x1] ;  /* 0xffffff04060f7981 */ /* 0x000f68000c1e1100 */
[----:B------:R-:W5:Y:S04]  /*05c0*/  LDG.E.U8 R16, desc[UR4][R4.64+0x2] ;  /* 0x0000020404107981 */ /* 0x000f68000c1e1100 */
[----:B------:R-:W5:Y:S04]  /*05d0*/  LDG.E.U8 R21, desc[UR4][R4.64+-0x2] ;  /* 0xfffffe0404157981 */ /* 0x000f68000c1e1100 */
[----:B------:R-:W5:Y:S04]  /*05e0*/  LDG.E.U8 R22, desc[UR4][R2.64+0x2] ;  /* 0x0000020402167981 */ /* 0x000f68000c1e1100 */
[----:B------:R0:W5:Y:S04]  /*05f0*/  LDG.E.U8 R25, desc[UR4][R2.64+-0x2] ;  /* 0xfffffe0402197981 */ /* 0x000168000c1e1100 */
[----:B------:R-:W5:Y:S04]  /*0600*/  LDG.E.U8 R24, desc[UR4][R6.64+0x2] ;  /* 0x0000020406187981 */ /* 0x000f68000c1e1100 */
[----:B------:R-:W5:Y:S04]  /*0610*/  LDG.E.U8 R23, desc[UR4][R8.64+0x2] ;  /* 0x0000020408177981 */ /* 0x000f68000c1e1100 */
[----:B------:R-:W5:Y:S04]  /*0620*/  LDG.E.U8 R28, desc[UR4][R8.64+-0x2] ;  /* 0xfffffe04081c7981 */ /* 0x000f68000c1e1100 */
[----:B------:R-:W5:Y:S01]  /*0630*/  LDG.E.U8 R26, desc[UR4][R6.64+-0x2] ;  /* 0xfffffe04061a7981 */ /* 0x000f62000c1e1100 */
[----:B--2---:R-:W-:-:S05]  /*0640*/  IMAD.IADD R27, R27, 0x1, R29 ;  /* 0x000000011b1b7824 */ /* 0x004fca00078e021d */
[----:B---3--:R-:W-:Y:S02]  /*0650*/  IADD3 R20, PT, PT, -R27, R19, R20 ;  /* 0x000000131b147210 */ /* 0x008fe40007ffe114 */
[----:B----4-:R-:W-:-:S05]  /*0660*/  IADD3 R17, PT, PT, R18, -R17, RZ ;  /* 0x8000001112117210 */ /* 0x010fca0007ffe0ff */
[----:B------:R-:W-:Y:S02]  /*0670*/  IMAD R17, R17, 0x2, R20 ;  /* 0x0000000211117824 */ /* 0x000fe400078e0214 */
[----:B-----5:R-:W-:Y:S02]  /*0680*/  IMAD.IADD R12, R12, 0x1, R13 ;  /* 0x000000010c0c7824 */ /* 0x020fe400078e020d */
[----:B0-----:R-:W-:Y:S01]  /*0690*/  IMAD R3, R17, 0x12, RZ ;  /* 0x0000001211037824 */ /* 0x001fe200078e02ff */
[----:B------:R-:W-:-:S05]  /*06a0*/  IADD3 R10, PT, PT, R10, -R11, RZ ;  /* 0x8000000b0a0a7210 */ /* 0x000fca0007ffe0ff */
[----:B------:R-:W-:Y:S01]  /*06b0*/  IMAD R3, R10, 0xc, R3 ;  /* 0x0000000c0a037824 */ /* 0x000fe200078e0203 */
[----:B------:R-:W-:-:S05]  /*06c0*/  IADD3 R12, PT, PT, -R12, R15, R14 ;  /* 0x0000000f0c0c7210 */ /* 0x000fca0007ffe10e */
[----:B------:R-:W-:Y:S01]  /*06d0*/  IMAD R3, R12, 0x6, R3 ;  /* 0x000000060c037824 */ /* 0x000fe200078e0203 */
[----:B------:R-:W-:-:S04]  /*06e0*/  IADD3 R16, PT, PT, R16, R21, RZ ;  /* 0x0000001510107210 */ /* 0x000fc80007ffe0ff */
[----:B------:R-:W-:Y:S01]  /*06f0*/  IADD3 R16, PT, PT, -R16, R25, R22 ;  /* 0x0000001910107210 */ /* 0x000fe20007ffe116 */
[----:B------:R-:W-:-:S04]  /*0700*/  IMAD.IADD R3, R24, 0x1, R3 ;  /* 0x0000000118037824 */ /* 0x000fc800078e0203 */
[----:B------:R-:W-:Y:S02]  /*0710*/  IMAD R5, R16, 0x3, R3 ;  /* 0x0000000310057824 */ /* 0x000fe400078e0203 */
[----:B------:R-:W0:Y:S01]  /*0720*/  LDC.64 R2, c[0x0][0x3a8] ;  /* 0x0000ea00ff027b82 */ /* 0x000e220000000a00 */
[----:B------:R-:W-:-:S04]  /*0730*/  IADD3 R23, PT, PT, R23, R28, RZ ;  /* 0x0000001c17177210 */ /* 0x000fc80007ffe0ff */
[----:B------:R-:W-:-:S04]  /*0740*/  IADD3 R5, PT, PT, -R23, R5, R26 ;  /* 0x0000000517057210 */ /* 0x000fc80007ffe11a */
[----:B------:R-:W-:-:S05]  /*0750*/  I2FP.F32.S32 R5, R5 ;  /* 0x0000000500057245 */ /* 0x000fca0000201400 */
[----:B------:R-:W-:-:S06]  /*0760*/  FMUL R5, R5, 0.0038461540825664997101 ;  /* 0x3b7c0fc205057820 */ /* 0x000fcc0000400000 */
[----:B------:R-:W1:Y:S01]  /*0770*/  F2I.TRUNC.NTZ R5, R5 ;  /* 0x0000000500057305 */ /* 0x000e62000020f100 */
[----:B0-----:R-:W-:-:S05]  /*0780*/  IMAD.WIDE R2, R0, 0x4, R2 ;  /* 0x0000000400027825 */ /* 0x001fca00078e0202 */
[----:B-1----:R-:W-:Y:S01]  /*0790*/  STG.E desc[UR4][R2.64], R5 ;  /* 0x0000000502007986 */ /* 0x002fe2000c101904 */
[----:B------:R-:W-:Y:S05]  /*07a0*/  EXIT ;  /* 0x000000000000794d */ /* 0x000fea0003800000 */
.L_x_18:
        /* <DEDUP_REMOVED lines=13> */
.L_x_38:


//--------------------- .text._Z14kernel_Ix2y2xyPiS_S_S_S_ii --------------------------
	.section	.text._Z14kernel_Ix2y2xyPiS_S_S_S_ii,"ax",@progbits
	.align	128
        .global         _Z14kernel_Ix2y2xyPiS_S_S_S_ii
        .type           _Z14kernel_Ix2y2xyPiS_S_S_S_ii,@function
        .size           _Z14kernel_Ix2y2xyPiS_S_S_S_ii,(.L_x_39 - _Z14kernel_Ix2y2xyPiS_S_S_S_ii)
        .other          _Z14kernel_Ix2y2xyPiS_S_S_S_ii,@"STO_CUDA_ENTRY STV_DEFAULT"
_Z14kernel_Ix2y2xyPiS_S_S_S_ii:
.text._Z14kernel_Ix2y2xyPiS_S_S_S_ii:
[----:B------:R-:W-:Y:S01]  /*0000*/  LDC R1, c[0x0][0x37c] ;  /* 0x0000df00ff017b82 */ /* 0x000fe20000000800 */
[----:B------:R-:W0:Y:S07]  /*0010*/  S2R R5, SR_TID.Y ;  /* 0x0000000000057919 */ /* 0x000e2e0000002200 */
[----:B------:R-:W1:Y:S01]  /*0020*/  LDC R3, c[0x0][0x360] ;  /* 0x0000d800ff037b82 */ /* 0x000e620000000800 */
[----:B------:R-:W2:Y:S01]  /*0030*/  LDCU.64 UR6, c[0x0][0x3a8] ;  /* 0x00007500ff0677ac */ /* 0x000ea20008000a00 */
[----:B------:R-:W1:Y:S06]  /*0040*/  S2R R0, SR_TID.X ;  /* 0x0000000000007919 */ /* 0x000e6c0000002100 */
[----:B------:R-:W0:Y:S08]  /*0050*/  S2UR UR5, SR_CTAID.Y ;  /* 0x00000000000579c3 */ /* 0x000e300000002600 */
[----:B------:R-:W0:Y:S08]  /*0060*/  LDC R2, c[0x0][0x364] ;  /* 0x0000d900ff027b82 */ /* 0x000e300000000800 */
[----:B------:R-:W1:Y:S01]  /*0070*/  S2UR UR4, SR_CTAID.X ;  /* 0x00000000000479c3 */ /* 0x000e620000002500 */
[----:B0-----:R-:W-:-:S05]  /*0080*/  IMAD R5, R2, UR5, R5 ;  /* 0x0000000502057c24 */ /* 0x001fca000f8e0205 */
[----:B--2---:R-:W-:Y:S01]  /*0090*/  ISETP.GE.AND P0, PT, R5, UR7, PT ;  /* 0x0000000705007c0c */ /* 0x004fe2000bf06270 */
[----:B-1----:R-:W-:-:S05]  /*00a0*/  IMAD R0, R3, UR4, R0 ;  /* 0x0000000403007c24 */ /* 0x002fca000f8e0200 */
[----:B------:R-:W-:-:S04]  /*00b0*/  ISETP.GE.OR P0, PT, R0, UR6, P0 ;  /* 0x0000000600007c0c */ /* 0x000fc80008706670 */
[----:B------:R-:W-:-:S13]  /*00c0*/  ISETP.LT.OR P0, PT, R0, RZ, P0 ;  /* 0x000000ff0000720c */ /* 0x000fda0000701670 */
[----:B------:R-:W-:Y:S05]  /*00d0*/  @P0 EXIT ;  /* 0x000000000000094d */ /* 0x000fea0003800000 */
[----:B------:R-:W0:Y:S01]  /*00e0*/  LDC.64 R2, c[0x0][0x380] ;  /* 0x0000e000ff027b82 */ /* 0x000e220000000a00 */
[----:B------:R-:W1:Y:S01]  /*00f0*/  LDCU.64 UR4, c[0x0][0x358] ;  /* 0x00006b00ff0477ac */ /* 0x000e620008000a00 */
[----:B------:R-:W-:-:S06]  /*0100*/  IMAD R13, R5, UR6, R0 ;  /* 0x00000006050d7c24 */ /* 0x000fcc000f8e0200 */
[----:B------:R-:W2:Y:S08]  /*0110*/  LDC.64 R4, c[0x0][0x390] ;  /* 0x0000e400ff047b82 */ /* 0x000eb00000000a00 */
[----:B------:R-:W3:Y:S01]  /*0120*/  LDC.64 R6, c[0x0][0x388] ;  /* 0x0000e200ff067b82 */ /* 0x000ee20000000a00 */
[----:B0-----:R-:W-:-:S07]  /*0130*/  IMAD.WIDE R2, R13, 0x4, R2 ;  /* 0x000000040d027825 */ /* 0x001fce00078e0202 */
[----:B------:R-:W0:Y:S01]  /*0140*/  LDC.64 R8, c[0x0][0x398] ;  /* 0x0000e600ff087b82 */ /* 0x000e220000000a00 */
[----:B-1----:R-:W4:Y:S01]  /*0150*/  LDG.E R0, desc[UR4][R2.64] ;  /* 0x0000000402007981 */ /* 0x002f22000c1e1900 */
[----:B--2---:R-:W-:-:S06]  /*0160*/  IMAD.WIDE R4, R13, 0x4, R4 ;  /* 0x000000040d047825 */ /* 0x004fcc00078e0204 */
[----:B------:R-:W1:Y:S01]  /*0170*/  LDC.64 R10, c[0x0][0x3a0] ;  /* 0x0000e800ff0a7b82 */ /* 0x000e620000000a00 */
[----:B---3--:R-:W-:-:S04]  /*0180*/  IMAD.WIDE R6, R13, 0x4, R6 ;  /* 0x000000040d067825 */ /* 0x008fc800078e0206 */
[----:B----4-:R-:W-:-:S05]  /*0190*/  IMAD R15, R0, R0, RZ ;  /* 0x00000000000f7224 */ /* 0x010fca00078e02ff */
[----:B------:R-:W-:Y:S04]  /*01a0*/  STG.E desc[UR4][R4.64], R15 ;  /* 0x0000000f04007986 */ /* 0x000fe8000c101904 */
[----:B------:R-:W2:Y:S01]  /*01b0*/  LDG.E R0, desc[UR4][R6.64] ;  /* 0x0000000406007981 */ /* 0x000ea2000c1e1900 */
[----:B0-----:R-:W-:-:S04]  /*01c0*/  IMAD.WIDE R8, R13, 0x4, R8 ;  /* 0x000000040d087825 */ /* 0x001fc800078e0208 */
[----:B--2---:R-:W-:-:S05]  /*01d0*/  IMAD R17, R0, R0, RZ ;  /* 0x0000000000117224 */ /* 0x004fca00078e02ff */
[----:B------:R-:W-:Y:S04]  /*01e0*/  STG.E desc[UR4][R8.64], R17 ;  /* 0x0000001108007986 */ /* 0x000fe8000c101904 */
[----:B------:R-:W2:Y:S04]  /*01f0*/  LDG.E R2, desc[UR4][R2.64] ;  /* 0x0000000402027981 */ /* 0x000ea8000c1e1900 */
[----:B------:R-:W2:Y:S01]  /*0200*/  LDG.E R19, desc[UR4][R6.64] ;  /* 0x0000000406137981 */ /* 0x000ea2000c1e1900 */
[----:B-1----:R-:W-:-:S04]  /*0210*/  IMAD.WIDE R10, R13, 0x4, R10 ;  /* 0x000000040d0a7825 */ /* 0x002fc800078e020a */
[----:B--2---:R-:W-:-:S05]  /*0220*/  IMAD R19, R2, R19, RZ ;  /* 0x0000001302137224 */ /* 0x004fca00078e02ff */
[----:B------:R-:W-:Y:S01]  /*0230*/  STG.E desc[UR4][R10.64], R19 ;  /* 0x000000130a007986 */ /* 0x000fe2000c101904 */
[----:B------:R-:W-:Y:S05]  /*0240*/  EXIT ;  /* 0x000000000000794d */ /* 0x000fea0003800000 */
.L_x_19:
        /* <DEDUP_REMOVED lines=11> */
.L_x_39:


//--------------------- .text._Z17kernel_cornernessPiS_S_Pfii --------------------------
	.section	.text._Z17kernel_cornernessPiS_S_Pfii,"ax",@progbits
	.align	128
        .global         _Z17kernel_cornernessPiS_S_Pfii
        .type           _Z17kernel_cornernessPiS_S_Pfii,@function
        .size           _Z17kernel_cornernessPiS_S_Pfii,(.L_x_40 - _Z17kernel_cornernessPiS_S_Pfii)
        .other          _Z17kernel_cornernessPiS_S_Pfii,@"STO_CUDA_ENTRY STV_DEFAULT"
_Z17kernel_cornernessPiS_S_Pfii:
.text._Z17kernel_cornernessPiS_S_Pfii:
[----:B------:R-:W-:Y:S01]  /*0000*/  LDC R1, c[0x0][0x37c] ;  /* 0x0000df00ff017b82 */ /* 0x000fe20000000800 */
[----:B------:R-:W0:Y:S07]  /*0010*/  S2R R0, SR_TID.X ;  /* 0x0000000000007919 */ /* 0x000e2e0000002100 */
[----:B------:R-:W0:Y:S01]  /*0020*/  S2UR UR5, SR_CTAID.X ;  /* 0x00000000000579c3 */ /* 0x000e220000002500 */
[----:B------:R-:W1:Y:S01]  /*0030*/  LDCU.64 UR8, c[0x0][0x3a0] ;  /* 0x00007400ff0877ac */ /* 0x000e620008000a00 */
[----:B------:R-:W2:Y:S06]  /*0040*/  S2R R9, SR_TID.Y ;  /* 0x0000000000097919 */ /* 0x000eac0000002200 */
[----:B------:R-:W0:Y:S08]  /*0050*/  LDC R3, c[0x0][0x360] ;  /* 0x0000d800ff037b82 */ /* 0x000e300000000800 */
[----:B------:R-:W2:Y:S01]  /*0060*/  S2UR UR6, SR_CTAID.Y ;  /* 0x00000000000679c3 */ /* 0x000ea20000002600 */
[----:B-1----:R-:W-:-:S07]  /*0070*/  UIADD3 UR4, UPT, UPT, UR8, -0x5, URZ ;  /* 0xfffffffb08047890 */ /* 0x002fce000fffe0ff */
[----:B------:R-:W2:Y:S01]  /*0080*/  LDC R2, c[0x0][0x364] ;  /* 0x0000d900ff027b82 */ /* 0x000ea20000000800 */
[----:B0-----:R-:W-:-:S05]  /*0090*/  IMAD R0, R3, UR5, R0 ;  /* 0x0000000503007c24 */ /* 0x001fca000f8e0200 */
[----:B------:R-:W-:Y:S01]  /*00a0*/  ISETP.GE.AND P0, PT, R0, UR4, PT ;  /* 0x0000000400007c0c */ /* 0x000fe2000bf06270 */
[----:B------:R-:W-:-:S03]  /*00b0*/  UIADD3 UR4, UPT, UPT, UR9, -0x5, URZ ;  /* 0xfffffffb09047890 */ /* 0x000fc6000fffe0ff */
[----:B------:R-:W-:Y:S01]  /*00c0*/  ISETP.LT.OR P0, PT, R0, 0x5, P0 ;  /* 0x000000050000780c */ /* 0x000fe20000701670 */
[----:B--2---:R-:W-:-:S05]  /*00d0*/  IMAD R9, R2, UR6, R9 ;  /* 0x0000000602097c24 */ /* 0x004fca000f8e0209 */
[----:B------:R-:W-:-:S04]  /*00e0*/  ISETP.LT.U32.OR P0, PT, R9, 0x5, P0 ;  /* 0x000000050900780c */ /* 0x000fc80000701470 */
[----:B------:R-:W-:-:S13]  /*00f0*/  ISETP.GE.OR P0, PT, R9, UR4, P0 ;  /* 0x0000000409007c0c */ /* 0x000fda0008706670 */
[----:B------:R-:W-:Y:S05]  /*0100*/  @P0 EXIT ;  /* 0x000000000000094d */ /* 0x000fea0003800000 */
[----:B------:R-:W0:Y:S01]  /*0110*/  LDC.64 R2, c[0x0][0x380] ;  /* 0x0000e000ff027b82 */ /* 0x000e220000000a00 */
[----:B------:R-:W1:Y:S01]  /*0120*/  LDCU.64 UR4, c[0x0][0x358] ;  /* 0x00006b00ff0477ac */ /* 0x000e620008000a00 */
[----:B------:R-:W-:-:S06]  /*0130*/  IMAD R0, R9, UR8, R0 ;  /* 0x0000000809007c24 */ /* 0x000fcc000f8e0200 */
[----:B------:R-:W2:Y:S08]  /*0140*/  LDC.64 R4, c[0x0][0x388] ;  /* 0x0000e200ff047b82 */ /* 0x000eb00000000a00 */
[----:B------:R-:W3:Y:S01]  /*0150*/  LDC.64 R6, c[0x0][0x390] ;  /* 0x0000e400ff067b82 */ /* 0x000ee20000000a00 */
[----:B0-----:R-:W-:Y:S01]  /*0160*/  IMAD.WIDE R2, R0, 0x4, R2 ;  /* 0x0000000400027825 */ /* 0x001fe200078e0202 */
[----:B------:R-:W-:Y:S01]  /*0170*/  UMOV UR6, 0x47ae147b ;  /* 0x47ae147b00067882 */ /* 0x000fe20000000000 */
[----:B------:R-:W-:-:S05]  /*0180*/  UMOV UR7, 0x3fa47ae1 ;  /* 0x3fa47ae100077882 */ /* 0x000fca0000000000 */
[----:B------:R-:W0:Y:S01]  /*0190*/  LDC.64 R14, c[0x0][0x398] ;  /* 0x0000e600ff0e7b82 */ /* 0x000e220000000a00 */
[----:B-1----:R-:W4:Y:S01]  /*01a0*/  LDG.E R2, desc[UR4][R2.64] ;  /* 0x0000000402027981 */ /* 0x002f22000c1e1900 */
[----:B--2---:R-:W-:-:S06]  /*01b0*/  IMAD.WIDE R4, R0, 0x4, R4 ;  /* 0x0000000400047825 */ /* 0x004fcc00078e0204 */
[----:B------:R-:W4:Y:S01]  /*01c0*/  LDG.E R5, desc[UR4][R4.64] ;  /* 0x0000000404057981 */ /* 0x000f22000c1e1900 */
[----:B---3--:R-:W-:-:S06]  /*01d0*/  IMAD.WIDE R6, R0, 0x4, R6 ;  /* 0x0000000400067825 */ /* 0x008fcc00078e0206 */
[----:B------:R-:W2:Y:S01]  /*01e0*/  LDG.E R6, desc[UR4][R6.64] ;  /* 0x0000000406067981 */ /* 0x000ea2000c1e1900 */
[----:B----4-:R-:W-:-:S06]  /*01f0*/  IADD3 R10, PT, PT, R2, R5, RZ ;  /* 0x00000005020a7210 */ /* 0x010fcc0007ffe0ff */
[----:B------:R-:W1:Y:S01]  /*0200*/  I2F.F64 R10, R10 ;  /* 0x0000000a000a7312 */ /* 0x000e620000201c00 */
[----:B--2---:R-:W-:-:S04]  /*0210*/  IMAD R8, R6, R6, RZ ;  /* 0x0000000606087224 */ /* 0x004fc800078e02ff */
[----:B------:R-:W-:-:S04]  /*0220*/  IMAD R16, R2, R5, -R8 ;  /* 0x0000000502107224 */ /* 0x000fc800078e0a08 */
[----:B------:R-:W2:Y:S01]  /*0230*/  I2F.F64 R8, R16 ;  /* 0x0000001000087312 */ /* 0x000ea20000201c00 */
[----:B-1----:R-:W-:-:S08]  /*0240*/  DMUL R12, R10, -UR6 ;  /* 0x800000060a0c7c28 */ /* 0x002fd00008000000 */
[----:B--2---:R-:W-:-:S10]  /*0250*/  DFMA R8, R10, R12, R8 ;  /* 0x0000000c0a08722b */ /* 0x004fd40000000008 */
[----:B------:R-:W1:Y:S01]  /*0260*/  F2F.F32.F64 R8, R8 ;  /* 0x0000000800087310 */ /* 0x000e620000301000 */
[----:B0-----:R-:W-:Y:S01]  /*0270*/  IMAD.WIDE R2, R0, 0x4, R14 ;  /* 0x0000000400027825 */ /* 0x001fe200078e020e */
[----:B-1----:R-:W-:-:S04]  /*0280*/  FSETP.GEU.AND P0, PT, R8, RZ, PT ;  /* 0x000000ff0800720b */ /* 0x002fc80003f0e000 */
[----:B------:R-:W-:-:S05]  /*0290*/  FSEL R5, R8, RZ, P0 ;  /* 0x000000ff08057208 */ /* 0x000fca0000000000 */
[----:B------:R-:W-:Y:S01]  /*02a0*/  STG.E desc[UR4][R2.64], R5 ;  /* 0x0000000502007986 */ /* 0x000fe2000c101904 */
[----:B------:R-:W-:Y:S05]  /*02b0*/  EXIT ;  /* 0x000000000000794d */ /* 0x000fea0003800000 */
.L_x_20:
        /* <DEDUP_REMOVED lines=12> */
.L_x_40:


//--------------------- .text._Z20kernel_selcornernessPfS_iiPiS_S0_f --------------------------
	.section	.text._Z20kernel_selcornernessPfS_iiPiS_S0_f,"ax",@progbits
	.align	128
        .global         _Z20kernel_selcornernessPfS_iiPiS_S0_f
        .type           _Z20kernel_selcornernessPfS_iiPiS_S0_f,@function
        .size           _Z20kernel_selcornernessPfS_iiPiS_S0_f,(.L_x_41 - _Z20kernel_selcornernessPfS_iiPiS_S0_f)
        .other          _Z20kernel_selcornernessPfS_iiPiS_S0_f,@"STO_CUDA_ENTRY STV_DEFAULT"
_Z20kernel_selcornernessPfS_iiPiS_S0_f:
.text._Z20kernel_selcornernessPfS_iiPiS_S0_f:
        /* <DEDUP_REMOVED lines=17> */
[----:B------:R-:W0:Y:S01]  /*0110*/  LDC.64 R10, c[0x0][0x3a0] ;  /* 0x0000e800ff0a7b82 */ /* 0x000e220000000a00 */
[----:B------:R-:W0:Y:S01]  /*0120*/  LDCU.64 UR4, c[0x0][0x358] ;  /* 0x00006b00ff0477ac */ /* 0x000e220008000a00 */
[----:B------:R-:W-:Y:S01]  /*0130*/  IMAD R3, R13, R2, R9 ;  /* 0x000000020d037224 */ /* 0x000fe200078e0209 */
[----:B------:R-:W1:Y:S05]  /*0140*/  LDCU UR6, c[0x0][0x3b0] ;  /* 0x00007600ff0677ac */ /* 0x000e6a0008000800 */
[----:B------:R-:W2:Y:S01]  /*0150*/  LDC.64 R4, c[0x0][0x380] ;  /* 0x0000e000ff047b82 */ /* 0x000ea20000000a00 */
[----:B0-----:R-:W1:Y:S01]  /*0160*/  LDG.E R10, desc[UR4][R10.64] ;  /* 0x000000040a0a7981 */ /* 0x001e62000c1e1900 */
[----:B--2---:R-:W-:-:S05]  /*0170*/  IMAD.WIDE R6, R3, 0x4, R4 ;  /* 0x0000000403067825 */ /* 0x004fca00078e0204 */
[----:B------:R-:W2:Y:S01]  /*0180*/  LDG.E R0, desc[UR4][R6.64] ;  /* 0x0000000406007981 */ /* 0x000ea2000c1e1900 */
[----:B-1----:R-:W-:-:S05]  /*0190*/  FMUL R15, R10, UR6 ;  /* 0x000000060a0f7c20 */ /* 0x002fca0008400000 */
[----:B--2---:R-:W-:-:S13]  /*01a0*/  FSETP.GE.AND P0, PT, R0, R15, PT ;  /* 0x0000000f0000720b */ /* 0x004fda0003f06000 */
[----:B------:R-:W-:Y:S05]  /*01b0*/  @!P0 EXIT ;  /* 0x000000000000894d */ /* 0x000fea0003800000 */
[----:B------:R-:W2:Y:S02]  /*01c0*/  LDG.E R11, desc[UR4][R6.64+0x4] ;  /* 0x00000404060b7981 */ /* 0x000ea4000c1e1900 */
[----:B--2---:R-:W-:-:S13]  /*01d0*/  FSETP.GT.AND P0, PT, R0, R11, PT ;  /* 0x0000000b0000720b */ /* 0x004fda0003f04000 */
[----:B------:R-:W-:Y:S05]  /*01e0*/  @!P0 EXIT ;  /* 0x000000000000894d */ /* 0x000fea0003800000 */
[----:B------:R-:W2:Y:S02]  /*01f0*/  LDG.E R11, desc[UR4][R6.64+-0x4] ;  /* 0xfffffc04060b7981 */ /* 0x000ea4000c1e1900 */
[----:B--2---:R-:W-:-:S13]  /*0200*/  FSETP.GE.AND P0, PT, R0, R11, PT ;  /* 0x0000000b0000720b */ /* 0x004fda0003f06000 */
[----:B------:R-:W-:Y:S05]  /*0210*/  @!P0 EXIT ;  /* 0x000000000000894d */ /* 0x000fea0003800000 */
[----:B------:R-:W0:Y:S01]  /*0220*/  LDCU.64 UR6, c[0x0][0x380] ;  /* 0x00007000ff0677ac */ /* 0x000e220008000a00 */
[----:B------:R-:W-:-:S05]  /*0230*/  IMAD R8, R13, R2, R2 ;  /* 0x000000020d087224 */ /* 0x000fca00078e0202 */
[----:B------:R-:W-:-:S04]  /*0240*/  IADD3 R11, P0, PT, R9, R8, RZ ;  /* 0x00000008090b7210 */ /* 0x000fc80007f1e0ff */
[----:B------:R-:W-:Y:S02]  /*0250*/  LEA.HI.X.SX32 R12, R8, RZ, 0x1, P0 ;  /* 0x000000ff080c7211 */ /* 0x000fe400000f0eff */
[----:B0-----:R-:W-:-:S04]  /*0260*/  LEA R10, P0, R11, UR6, 0x2 ;  /* 0x000000060b0a7c11 */ /* 0x001fc8000f8010ff */
[----:B------:R-:W-:-:S05]  /*0270*/  LEA.HI.X R11, R11, UR7, R12, 0x2, P0 ;  /* 0x000000070b0b7c11 */ /* 0x000fca00080f140c */
[----:B------:R-:W2:Y:S02]  /*0280*/  LDG.E R13, desc[UR4][R10.64+0x4] ;  /* 0x000004040a0d7981 */ /* 0x000ea4000c1e1900 */
[----:B--2---:R-:W-:-:S13]  /*0290*/  FSETP.GE.AND P0, PT, R0, R13, PT ;  /* 0x0000000d0000720b */ /* 0x004fda0003f06000 */
[----:B------:R-:W-:Y:S05]  /*02a0*/  @!P0 EXIT ;  /* 0x000000000000894d */ /* 0x000fea0003800000 */
[----:B------:R-:W2:Y:S02]  /*02b0*/  LDG.E R11, desc[UR4][R10.64+-0x4] ;  /* 0xfffffc040a0b7981 */ /* 0x000ea4000c1e1900 */
[----:B--2---:R-:W-:-:S13]  /*02c0*/  FSETP.GE.AND P0, PT, R0, R11, PT ;  /* 0x0000000b0000720b */ /* 0x004fda0003f06000 */
[----:B------:R-:W-:Y:S05]  /*02d0*/  @!P0 EXIT ;  /* 0x000000000000894d */ /* 0x000fea0003800000 */
[----:B------:R-:W-:-:S04]  /*02e0*/  IMAD.MOV R11, RZ, RZ, -R2 ;  /* 0x000000ffff0b7224 */ /* 0x000fc800078e0a02 */
[----:B------:R-:W-:-:S05]  /*02f0*/  IMAD R8, R11, 0x2, R8 ;  /* 0x000000020b087824 */ /* 0x000fca00078e0208 */
[----:B------:R-:W-:-:S04]  /*0300*/  IADD3 R11, P0, PT, R9, R8, RZ ;  /* 0x00000008090b7210 */ /* 0x000fc80007f1e0ff */
[----:B------:R-:W-:Y:S02]  /*0310*/  LEA.HI.X.SX32 R12, R8, RZ, 0x1, P0 ;  /* 0x000000ff080c7211 */ /* 0x000fe400000f0eff */
[----:B------:R-:W-:-:S04]  /*0320*/  LEA R10, P0, R11, UR6, 0x2 ;  /* 0x000000060b0a7c11 */ /* 0x000fc8000f8010ff */
[----:B------:R-:W-:-:S05]  /*0330*/  LEA.HI.X R11, R11, UR7, R12, 0x2, P0 ;  /* 0x000000070b0b7c11 */ /* 0x000fca00080f140c */
[----:B------:R-:W2:Y:S02]  /*0340*/  LDG.E R13, desc[UR4][R10.64+0x4] ;  /* 0x000004040a0d7981 */ /* 0x000ea4000c1e1900 */
[----:B--2---:R-:W-:-:S13]  /*0350*/  FSETP.GT.AND P0, PT, R0, R13, PT ;  /* 0x0000000d0000720b */ /* 0x004fda0003f04000 */
[----:B------:R-:W-:Y:S05]  /*0360*/  @!P0 EXIT ;  /* 0x000000000000894d */ /* 0x000fea0003800000 */
[----:B------:R-:W2:Y:S02]  /*0370*/  LDG.E R11, desc[UR4][R10.64+-0x4] ;  /* 0xfffffc040a0b7981 */ /* 0x000ea4000c1e1900 */
[----:B--2---:R-:W-:-:S13]  /*0380*/  FSETP.GT.AND P0, PT, R0, R11, PT ;  /* 0x0000000b0000720b */ /* 0x004fda0003f04000 */
[----:B------:R-:W-:Y:S05]  /*0390*/  @!P0 EXIT ;  /* 0x000000000000894d */ /* 0x000fea0003800000 */
[----:B------:R-:W-:-:S06]  /*03a0*/  IMAD.WIDE R6, R2, 0x4, R6 ;  /* 0x0000000402067825 */ /* 0x000fcc00078e0206 */
[----:B------:R-:W2:Y:S02]  /*03b0*/  LDG.E R7, desc[UR4][R6.64] ;  /* 0x0000000406077981 */ /* 0x000ea4000c1e1900 */
[----:B--2---:R-:W-:-:S13]  /*03c0*/  FSETP.GE.AND P0, PT, R0, R7, PT ;  /* 0x000000070000720b */ /* 0x004fda0003f06000 */
[----:B------:R-:W-:Y:S05]  /*03d0*/  @!P0 EXIT ;  /* 0x000000000000894d */ /* 0x000fea0003800000 */
[----:B------:R-:W-:-:S04]  /*03e0*/  IMAD.IADD R9, R9, 0x1, R8 ;  /* 0x0000000109097824 */ /* 0x000fc800078e0208 */
[----:B------:R-:W-:-:S06]  /*03f0*/  IMAD.WIDE R4, R9, 0x4, R4 ;  /* 0x0000000409047825 */ /* 0x000fcc00078e0204 */
[----:B------:R-:W2:Y:S02]  /*0400*/  LDG.E R5, desc[UR4][R4.64] ;  /* 0x0000000404057981 */ /* 0x000ea4000c1e1900 */
[----:B--2---:R-:W-:-:S13]  /*0410*/  FSETP.GT.AND P0, PT, R0, R5, PT ;  /* 0x000000050000720b */ /* 0x004fda0003f04000 */
[----:B------:R-:W-:Y:S05]  /*0420*/  @!P0 EXIT ;  /* 0x000000000000894d */ /* 0x000fea0003800000 */
[----:B------:R-:W0:Y:S01]  /*0430*/  S2R R0, SR_LANEID ;  /* 0x0000000000007919 */ /* 0x000e220000000000 */
[----:B------:R-:W1:Y:S01]  /*0440*/  LDC.64 R6, c[0x0][0x398] ;  /* 0x0000e600ff067b82 */ /* 0x000e620000000a00 */
[----:B------:R-:W-:Y:S02]  /*0450*/  VOTEU.ANY UR6, UPT, PT ;  /* 0x0000000000067886 */ /* 0x000fe400038e0100 */
[----:B------:R-:W-:Y:S02]  /*0460*/  UFLO.U32 UR7, UR6 ;  /* 0x00000006000772bd */ /* 0x000fe400080e0000 */
[----:B------:R-:W2:Y:S03]  /*0470*/  POPC R9, UR6 ;  /* 0x0000000600097d09 */ /* 0x000ea60008000000 */
[----:B------:R-:W2:Y:S01]  /*0480*/  LDC.64 R4, c[0x0][0x3a8] ;  /* 0x0000ea00ff047b82 */ /* 0x000ea20000000a00 */
[----:B------:R-:W-:Y:S01]  /*0490*/  IMAD.MOV.U32 R11, RZ, RZ, 0x1 ;  /* 0x00000001ff0b7424 */ /* 0x000fe200078e00ff */
[----:B0-----:R-:W-:Y:S01]  /*04a0*/  ISETP.EQ.U32.AND P0, PT, R0, UR7, PT ;  /* 0x0000000700007c0c */ /* 0x001fe2000bf02070 */
[----:B-1----:R-:W-:-:S12]  /*04b0*/  IMAD.WIDE R2, R3, 0x4, R6 ;  /* 0x0000000403027825 */ /* 0x002fd800078e0206 */
[----:B--2---:R-:W-:Y:S04]  /*04c0*/  @P0 REDG.E.ADD.STRONG.GPU desc[UR4][R4.64], R9 ;  /* 0x000000090400098e */ /* 0x004fe8000c12e104 */
[----:B------:R-:W-:Y:S01]  /*04d0*/  STG.E desc[UR4][R2.64], R11 ;  /* 0x0000000b02007986 */ /* 0x000fe2000c101904 */
[----:B------:R-:W-:Y:S05]  /*04e0*/  EXIT ;  /* 0x000000000000794d */ /* 0x000fea0003800000 */
.L_x_21:
        /* <DEDUP_REMOVED lines=9> */
.L_x_41:


//--------------------- .text._Z15kernel_find_maxPfS_Pij --------------------------
	.section	.text._Z15kernel_find_maxPfS_Pij,"ax",@progbits
	.align	128
        .global         _Z15kernel_find_maxPfS_Pij
        .type           _Z15kernel_find_maxPfS_Pij,@function
        .size           _Z15kernel_find_maxPfS_Pij,(.L_x_42 - _Z15kernel_find_maxPfS_Pij)
        .other          _Z15kernel_find_maxPfS_Pij,@"STO_CUDA_ENTRY STV_DEFAULT"
_Z15kernel_find_maxPfS_Pij:
.text._Z15kernel_find_maxPfS_Pij:
[----:B------:R-:W-:Y:S01]  /*0000*/  LDC R1, c[0x0][0x37c] ;  /* 0x0000df00ff017b82 */ /* 0x000fe20000000800 */
[----:B------:R-:W0:Y:S07]  /*0010*/  S2R R13, SR_TID.X ;  /* 0x00000000000d7919 */ /* 0x000e2e0000002100 */
[----:B------:R-:W0:Y:S01]  /*0020*/  S2UR UR4, SR_CTAID.X ;  /* 0x00000000000479c3 */ /* 0x000e220000002500 */
[----:B------:R-:W1:Y:S01]  /*0030*/  LDCU UR5, c[0x0][0x398] ;  /* 0x00007300ff0577ac */ /* 0x000e620008000800 */
[----:B------:R-:W-:Y:S01]  /*0040*/  BSSY.RECONVERGENT B0, `(.L_x_22) ;  /* 0x0000014000007945 */ /* 0x000fe20003800200 */
[----:B------:R-:W-:Y:S01]  /*0050*/  IMAD.MOV.U32 R7, RZ, RZ, -0x40800000 ;  /* 0xbf800000ff077424 */ /* 0x000fe200078e00ff */
[----:B------:R-:W2:Y:S04]  /*0060*/  LDCU.64 UR6, c[0x0][0x358] ;  /* 0x00006b00ff0677ac */ /* 0x000ea80008000a00 */
[----:B------:R-:W0:Y:S02]  /*0070*/  LDC R6, c[0x0][0x360] ;  /* 0x0000d800ff067b82 */ /* 0x000e240000000800 */
[----:B0-----:R-:W-:-:S05]  /*0080*/  IMAD R0, R6, UR4, R13 ;  /* 0x0000000406007c24 */ /* 0x001fca000f8e020d */
[----:B-1----:R-:W-:-:S13]  /*0090*/  ISETP.GE.U32.AND P0, PT, R0, UR5, PT ;  /* 0x0000000500007c0c */ /* 0x002fda000bf06070 */
[----:B--2---:R-:W-:Y:S05]  /*00a0*/  @P0 BRA `(.L_x_23) ;  /* 0x0000000000340947 */ /* 0x004fea0003800000 */
[----:B------:R-:W0:Y:S01]  /*00b0*/  LDC.64 R4, c[0x0][0x380] ;  /* 0x0000e000ff047b82 */ /* 0x000e220000000a00 */
[----:B------:R-:W1:Y:S01]  /*00c0*/  LDCU UR4, c[0x0][0x370] ;  /* 0x00006e00ff0477ac */ /* 0x000e620008000800 */
[----:B------:R-:W-:Y:S02]  /*00d0*/  IMAD.MOV.U32 R9, RZ, RZ, RZ ;  /* 0x000000ffff097224 */ /* 0x000fe400078e00ff */
[----:B------:R-:W-:Y:S02]  /*00e0*/  IMAD.MOV.U32 R7, RZ, RZ, -0x40800000 ;  /* 0xbf800000ff077424 */ /* 0x000fe400078e00ff */
[----:B-1----:R-:W-:-:S07]  /*00f0*/  IMAD R8, R6, UR4, RZ ;  /* 0x0000000406087c24 */ /* 0x002fce000f8e02ff */
.L_x_24:
[----:B------:R-:W-:-:S04]  /*0100*/  IMAD.IADD R11, R0, 0x1, R9 ;  /* 0x00000001000b7824 */ /* 0x000fc800078e0209 */
[----:B0-----:R-:W-:-:S06]  /*0110*/  IMAD.WIDE.U32 R2, R11, 0x4, R4 ;  /* 0x000000040b027825 */ /* 0x001fcc00078e0004 */
[----:B------:R-:W2:Y:S01]  /*0120*/  LDG.E R2, desc[UR6][R2.64] ;  /* 0x0000000602027981 */ /* 0x000ea2000c1e1900 */
[C---:B------:R-:W-:Y:S01]  /*0130*/  IMAD.IADD R11, R8.reuse, 0x1, R11 ;  /* 0x00000001080b7824 */ /* 0x040fe200078e020b */
[----:B------:R-:W-:-:S04]  /*0140*/  IADD3 R9, PT, PT, R8, R9, RZ ;  /* 0x0000000908097210 */ /* 0x000fc80007ffe0ff */
[----:B------:R-:W-:Y:S02]  /*0150*/  ISETP.GE.U32.AND P0, PT, R11, UR5, PT ;  /* 0x000000050b007c0c */ /* 0x000fe4000bf06070 */
[----:B--2---:R-:W-:-:S11]  /*0160*/  FMNMX R7, R2, R7, !PT ;  /* 0x0000000702077209 */ /* 0x004fd60007800000 */
[----:B------:R-:W-:Y:S05]  /*0170*/  @!P0 BRA `(.L_x_24) ;  /* 0xfffffffc00e08947 */ /* 0x000fea000383ffff */
.L_x_23:
[----:B------:R-:W-:Y:S05]  /*0180*/  BSYNC.RECONVERGENT B0 ;  /* 0x0000000000007941 */ /* 0x000fea0003800200 */
.L_x_22:
[----:B------:R-:W0:Y:S01]  /*0190*/  S2UR UR5, SR_CgaCtaId ;  /* 0x00000000000579c3 */ /* 0x000e220000008800 */
[----:B------:R-:W-:Y:S01]  /*01a0*/  UMOV UR4, 0x400 ;  /* 0x0000040000047882 */ /* 0x000fe20000000000 */
[----:B------:R-:W-:Y:S02]  /*01b0*/  ISETP.GE.U32.AND P1, PT, R6, 0x2, PT ;  /* 0x000000020600780c */ /* 0x000fe40003f26070 */
[----:B------:R-:W-:Y:S01]  /*01c0*/  ISETP.NE.AND P0, PT, R13, RZ, PT ;  /* 0x000000ff0d00720c */ /* 0x000fe20003f05270 */
[----:B0-----:R-:W-:-:S06]  /*01d0*/  ULEA UR4, UR5, UR4, 0x18 ;  /* 0x0000000405047291 */ /* 0x001fcc000f8ec0ff */
[----:B------:R-:W-:-:S05]  /*01e0*/  LEA R0, R13, UR4, 0x2 ;  /* 0x000000040d007c11 */ /* 0x000fca000f8e10ff */
[----:B------:R0:W-:Y:S01]  /*01f0*/  STS [R0], R7 ;  /* 0x0000000700007388 */ /* 0x0001e20000000800 */
[----:B------:R-:W-:Y:S06]  /*0200*/  BAR.SYNC.DEFER_BLOCKING 0x0 ;  /* 0x0000000000007b1d */ /* 0x000fec0000010000 */
[----:B------:R-:W-:Y:S05]  /*0210*/  @!P1 BRA `(.L_x_25) ;  /* 0x00000000002c9947 */ /* 0x000fea0003800000 */
.L_x_26:
[----:B------:R-:W-:-:S04]  /*0220*/  SHF.R.U32.HI R4, RZ, 0x1, R6 ;  /* 0x00000001ff047819 */ /* 0x000fc80000011606 */
[----:B------:R-:W-:-:S13]  /*0230*/  ISETP.GE.U32.AND P1, PT, R13, R4, PT ;  /* 0x000000040d00720c */ /* 0x000fda0003f26070 */
[----:B------:R-:W-:Y:S01]  /*0240*/  @!P1 IMAD R3, R4, 0x4, R0 ;  /* 0x0000000404039824 */ /* 0x000fe200078e0200 */
[----:B------:R-:W-:Y:S05]  /*0250*/  @!P1 LDS R2, [R0] ;  /* 0x0000000000029984 */ /* 0x000fea0000000800 */
[----:B------:R-:W1:Y:S02]  /*0260*/  @!P1 LDS R3, [R3] ;  /* 0x0000000003039984 */ /* 0x000e640000000800 */
[----:B-1----:R-:W-:-:S05]  /*0270*/  @!P1 FMNMX R5, R2, R3, !PT ;  /* 0x0000000302059209 */ /* 0x002fca0007800000 */
[----:B------:R1:W-:Y:S01]  /*0280*/  @!P1 STS [R0], R5 ;  /* 0x0000000500009388 */ /* 0x0003e20000000800 */
[----:B------:R-:W-:Y:S01]  /*0290*/  BAR.SYNC.DEFER_BLOCKING 0x0 ;  /* 0x0000000000007b1d */ /* 0x000fe20000010000 */
[----:B------:R-:W-:Y:S01]  /*02a0*/  ISETP.GT.U32.AND P1, PT, R6, 0x3, PT ;  /* 0x000000030600780c */ /* 0x000fe20003f24070 */
[----:B------:R-:W-:-:S12]  /*02b0*/  IMAD.MOV.U32 R6, RZ, RZ, R4 ;  /* 0x000000ffff067224 */ /* 0x000fd800078e0004 */
[----:B-1----:R-:W-:Y:S05]  /*02c0*/  @P1 BRA `(.L_x_26) ;  /* 0xfffffffc00d41947 */ /* 0x002fea000383ffff */
.L_x_25:
[----:B------:R-:W-:Y:S05]  /*02d0*/  @P0 EXIT ;  /* 0x000000000000094d */ /* 0x000fea0003800000 */
[----:B------:R-:W1:Y:S01]  /*02e0*/  LDC.64 R2, c[0x0][0x390] ;  /* 0x0000e400ff027b82 */ /* 0x000e620000000a00 */
[----:B------:R-:W-:Y:S01]  /*02f0*/  HFMA2 R5, -RZ, RZ, 0, 5.9604644775390625e-08 ;  /* 0x00000001ff057431 */ /* 0x000fe200000001ff */
[----:B------:R-:W-:Y:S06]  /*0300*/  BSSY B0, `(.L_x_27) ;  /* 0x0000006000007945 */ /* 0x000fec0003800000 */
.L_x_28:
[----:B------:R-:W-:Y:S01]  /*0310*/  IMAD.MOV.U32 R4, RZ, RZ, RZ ;  /* 0x000000ffff047224 */ /* 0x000fe200078e00ff */
[----:B------:R-:W-:Y:S05]  /*0320*/  YIELD ;  /* 0x0000000000007946 */ /* 0x000fea0003800000 */
[----:B01----:R-:W2:Y:S02]  /*0330*/  ATOMG.E.CAS.STRONG.GPU PT, R0, [R2], R4, R5 ;  /* 0x00000004020073a9 */ /* 0x003ea400001ee105 */
[----:B--2---:R-:W-:-:S13]  /*0340*/  ISETP.NE.AND P0, PT, R0, RZ, PT ;  /* 0x000000ff0000720c */ /* 0x004fda0003f05270 */
[----:B------:R-:W-:Y:S05]  /*0350*/  @P0 BRA `(.L_x_28) ;  /* 0xfffffffc00ec0947 */ /* 0x000fea000383ffff */
[----:B------:R-:W-:Y:S05]  /*0360*/  BSYNC B0 ;  /* 0x0000000000007941 */ /* 0x000fea0003800000 */
.L_x_27:
[----:B------:R-:W0:Y:S02]  /*0370*/  LDC.64 R4, c[0x0][0x388] ;  /* 0x0000e200ff047b82 */ /* 0x000e240000000a00 */
[----:B0-----:R-:W2:Y:S06]  /*0380*/  LDG.E R0, desc[UR6][R4.64] ;  /* 0x0000000604007981 */ /* 0x001eac000c1e1900 */
[----:B------:R-:W0:Y:S01]  /*0390*/  S2UR UR5, SR_CgaCtaId ;  /* 0x00000000000579c3 */ /* 0x000e220000008800 */
[----:B------:R-:W-:Y:S02]  /*03a0*/  UMOV UR4, 0x400 ;  /* 0x0000040000047882 */ /* 0x000fe40000000000 */
[----:B0-----:R-:W-:-:S09]  /*03b0*/  ULEA UR4, UR5, UR4, 0x18 ;  /* 0x0000000405047291 */ /* 0x001fd2000f8ec0ff */
[----:B------:R-:W2:Y:S02]  /*03c0*/  LDS R7, [UR4] ;  /* 0x00000004ff077984 */ /* 0x000ea40008000800 */
[----:B--2---:R-:W-:-:S05]  /*03d0*/  FMNMX R7, R0, R7, !PT ;  /* 0x0000000700077209 */ /* 0x004fca0007800000 */
[----:B------:R-:W-:Y:S04]  /*03e0*/  STG.E desc[UR6][R4.64], R7 ;  /* 0x0000000704007986 */ /* 0x000fe8000c101906 */
[----:B------:R-:W-:Y:S01]  /*03f0*/  ATOMG.E.EXCH.STRONG.GPU PT, RZ, desc[UR6][R2.64], RZ ;  /* 0x800000ff02ff79a8 */ /* 0x000fe2000c1ef106 */
[----:B------:R-:W-:Y:S05]  /*0400*/  EXIT ;  /* 0x000000000000794d */ /* 0x000fea0003800000 */
.L_x_29:
        /* <DEDUP_REMOVED lines=15> */
.L_x_42:


//--------------------- .text._Z27kernel_imgblurg_separable_2PiS_S_S_S_S_S_S_S_ii --------------------------
	.section	.text._Z27kernel_imgblurg_separable_2PiS_S_S_S_S_S_S_S_ii,"ax",@progbits
	.align	128
        .global         _Z27kernel_imgblurg_separable_2PiS_S_S_S_S_S_S_S_ii
        .type           _Z27kernel_imgblurg_separable_2PiS_S_S_S_S_S_S_S_ii,@function
        .size           _Z27kernel_imgblurg_separable_2PiS_S_S_S_S_S_S_S_ii,(.L_x_43 - _Z27kernel_imgblurg_separable_2PiS_S_S_S_S_S_S_S_ii)
        .other          _Z27kernel_imgblurg_separable_2PiS_S_S_S_S_S_S_S_ii,@"STO_CUDA_ENTRY STV_DEFAULT"
_Z27kernel_imgblurg_separable_2PiS_S_S_S_S_S_S_S_ii:
.text._Z27kernel_imgblurg_separable_2PiS_S_S_S_S_S_S_S_ii:
[----:B------:R-:W-:Y:S01]  /*0000*/  LDC R1, c[0x0][0x37c] ;  /* 0x0000df00ff017b82 */ /* 0x000fe20000000800 */
[----:B------:R-:W0:Y:S07]  /*0010*/  S2R R0, SR_TID.Y ;  /* 0x0000000000007919 */ /* 0x000e2e0000002200 */
[----:B------:R-:W1:Y:S01]  /*0020*/  LDC R4, c[0x0][0x360] ;  /* 0x0000d800ff047b82 */ /* 0x000e620000000800 */
[----:B------:R-:W1:Y:S07]  /*0030*/  S2R R7, SR_TID.X ;  /* 0x0000000000077919 */ /* 0x000e6e0000002100 */
[----:B------:R-:W0:Y:S08]  /*0040*/  S2UR UR5, SR_CTAID.Y ;  /* 0x00000000000579c3 */ /* 0x000e300000002600 */
[----:B------:R-:W0:Y:S08]  /*0050*/  LDC R5, c[0x0][0x364] ;  /* 0x0000d900ff057b82 */ /* 0x000e300000000800 */
[----:B------:R-:W1:Y:S08]  /*0060*/  S2UR UR4, SR_CTAID.X ;  /* 0x00000000000479c3 */ /* 0x000e700000002500 */
[----:B------:R-:W2:Y:S01]  /*0070*/  LDC.64 R2, c[0x0][0x3c8] ;  /* 0x0000f200ff027b82 */ /* 0x000ea20000000a00 */
[----:B0-----:R-:W-:-:S02]  /*0080*/  IMAD R0, R5, UR5, R0 ;  /* 0x0000000505007c24 */ /* 0x001fc4000f8e0200 */
[----:B-1----:R-:W-:-:S03]  /*0090*/  IMAD R7, R4, UR4, R7 ;  /* 0x0000000404077c24 */ /* 0x002fc6000f8e0207 */
[----:B--2---:R-:W-:-:S04]  /*00a0*/  ISETP.GE.AND P0, PT, R0, R3, PT ;  /* 0x000000030000720c */ /* 0x004fc80003f06270 */
[----:B------:R-:W-:-:S13]  /*00b0*/  ISETP.GE.OR P0, PT, R7, R2, P0 ;  /* 0x000000020700720c */ /* 0x000fda0000706670 */
[----:B------:R-:W-:Y:S05]  /*00c0*/  @P0 EXIT ;  /* 0x000000000000094d */ /* 0x000fea0003800000 */
[----:B------:R-:W-:Y:S01]  /*00d0*/  IADD3 R3, PT, PT, R3, -0x3, RZ ;  /* 0xfffffffd03037810 */ /* 0x000fe20007ffe0ff */
[----:B------:R-:W0:Y:S01]  /*00e0*/  LDCU.64 UR4, c[0x0][0x358] ;  /* 0x00006b00ff0477ac */ /* 0x000e220008000a00 */
[----:B------:R-:W-:Y:S02]  /*00f0*/  IADD3 R4, PT, PT, R2, -0x3, RZ ;  /* 0xfffffffd02047810 */ /* 0x000fe40007ffe0ff */
[----:B------:R-:W-:-:S04]  /*0100*/  ISETP.GE.AND P0, PT, R0, R3, PT ;  /* 0x000000030000720c */ /* 0x000fc80003f06270 */
[----:B------:R-:W-:-:S04]  /*0110*/  ISETP.LT.OR P0, PT, R7, 0x3, P0 ;  /* 0x000000030700780c */ /* 0x000fc80000701670 */
[----:B------:R-:W-:-:S04]  /*0120*/  ISETP.LT.U32.OR P0, PT, R0, 0x3, P0 ;  /* 0x000000030000780c */ /* 0x000fc80000701470 */
[----:B------:R-:W-:-:S13]  /*0130*/  ISETP.GE.OR P0, PT, R7, R4, P0 ;  /* 0x000000040700720c */ /* 0x000fda0000706670 */
[----:B0-----:R-:W-:Y:S05]  /*0140*/  @P0 BRA `(.L_x_30) ;  /* 0x0000000400600947 */ /* 0x001fea0003800000 */
[----:B------:R-:W0:Y:S01]  /*0150*/  LDC.64 R8, c[0x0][0x380] ;  /* 0x0000e000ff087b82 */ /* 0x000e220000000a00 */
[----:B------:R-:W-:-:S05]  /*0160*/  IADD3 R3, PT, PT, R0, -0x3, RZ ;  /* 0xfffffffd00037810 */ /* 0x000fca0007ffe0ff */
[----:B------:R-:W-:Y:S02]  /*0170*/  IMAD R3, R3, R2, R7 ;  /* 0x0000000203037224 */ /* 0x000fe400078e0207 */
[----:B------:R-:W1:Y:S02]  /*0180*/  LDC.64 R4, c[0x0][0x398] ;  /* 0x0000e600ff047b82 */ /* 0x000e640000000a00 */
[----:B0-----:R-:W-:-:S04]  /*0190*/  IMAD.WIDE R8, R3, 0x4, R8 ;  /* 0x0000000403087825 */ /* 0x001fc800078e0208 */
[C---:B------:R-:W-:Y:S02]  /*01a0*/  IMAD.WIDE R10, R2.reuse, 0x4, R8 ;  /* 0x00000004020a7825 */ /* 0x040fe400078e0208 */
[----:B------:R-:W2:Y:S02]  /*01b0*/  LDG.E R8, desc[UR4][R8.64] ;  /* 0x0000000408087981 */ /* 0x000ea4000c1e1900 */
[C---:B------:R-:W-:Y:S02]  /*01c0*/  IMAD.WIDE R12, R2.reuse, 0x4, R10 ;  /* 0x00000004020c7825 */ /* 0x040fe400078e020a */
[----:B------:R-:W3:Y:S02]  /*01d0*/  LDG.E R10, desc[UR4][R10.64] ;  /* 0x000000040a0a7981 */ /* 0x000ee4000c1e1900 */
[C---:B------:R-:W-:Y:S02]  /*01e0*/  IMAD.WIDE R14, R2.reuse, 0x4, R12 ;  /* 0x00000004020e7825 */ /* 0x040fe400078e020c */
[----:B------:R-:W4:Y:S02]  /*01f0*/  LDG.E R12, desc[UR4][R12.64] ;  /* 0x000000040c0c7981 */ /* 0x000f24000c1e1900 */
[----:B------:R-:W-:-:S02]  /*0200*/  IMAD.WIDE R16, R2, 0x4, R14 ;  /* 0x0000000402107825 */ /* 0x000fc400078e020e */
[----:B------:R-:W2:Y:S02]  /*0210*/  LDG.E R15, desc[UR4][R14.64] ;  /* 0x000000040e0f7981 */ /* 0x000ea4000c1e1900 */
[C---:B------:R-:W-:Y:S02]  /*0220*/  IMAD.WIDE R6, R2.reuse, 0x4, R16 ;  /* 0x0000000402067825 */ /* 0x040fe400078e0210 */
[----:B------:R-:W4:Y:S02]  /*0230*/  LDG.E R17, desc[UR4][R16.64] ;  /* 0x0000000410117981 */ /* 0x000f24000c1e1900 */
[----:B------:R-:W-:Y:S02]  /*0240*/  IMAD.WIDE R18, R2, 0x4, R6 ;  /* 0x0000000402127825 */ /* 0x000fe400078e0206 */
[----:B------:R-:W3:Y:S04]  /*0250*/  LDG.E R7, desc[UR4][R6.64] ;  /* 0x0000000406077981 */ /* 0x000ee8000c1e1900 */
[----:B------:R-:W5:Y:S01]  /*0260*/  LDG.E R18, desc[UR4][R18.64] ;  /* 0x0000000412127981 */ /* 0x000f62000c1e1900 */
[----:B-1----:R-:W-:Y:S01]  /*0270*/  IMAD.WIDE R4, R3, 0x4, R4 ;  /* 0x0000000403047825 */ /* 0x002fe200078e0204 */
[----:B------:R-:W-:Y:S01]  /*0280*/  UMOV UR6, 0xc1d97778 ;  /* 0xc1d9777800067882 */ /* 0x000fe20000000000 */
[----:B------:R-:W-:-:S02]  /*0290*/  UMOV UR7, 0x3ef4879b ;  /* 0x3ef4879b00077882 */ /* 0x000fc40000000000 */
[----:B--2---:R-:W-:Y:S01]  /*02a0*/  IMAD R21, R15, 0x5a, R8 ;  /* 0x0000005a0f157824 */ /* 0x004fe200078e0208 */
[----:B----4-:R-:W-:Y:S02]  /*02b0*/  IADD3 R0, PT, PT, R12, R17, RZ ;  /* 0x000000110c007210 */ /* 0x010fe40007ffe0ff */
[----:B---3--:R-:W-:Y:S02]  /*02c0*/  IADD3 R8, PT, PT, R10, R7, RZ ;  /* 0x000000070a087210 */ /* 0x008fe40007ffe0ff */
[----:B-----5:R-:W-:-:S05]  /*02d0*/  IADD3 R21, PT, PT, R18, R21, RZ ;  /* 0x0000001512157210 */ /* 0x020fca0007ffe0ff */
[----:B------:R-:W-:-:S04]  /*02e0*/  IMAD R21, R0, 0x37, R21 ;  /* 0x0000003700157824 */ /* 0x000fc800078e0215 */
[----:B------:R-:W-:Y:S02]  /*02f0*/  IMAD R14, R8, 0xc, R21 ;  /* 0x0000000c080e7824 */ /* 0x000fe400078e0215 */
[C---:B------:R-:W-:Y:S01]  /*0300*/  IMAD.WIDE R8, R2.reuse, 0x4, R4 ;  /* 0x0000000402087825 */ /* 0x040fe200078e0204 */
[----:B------:R-:W0:Y:S01]  /*0310*/  LDC.64 R20, c[0x0][0x388] ;  /* 0x0000e200ff147b82 */ /* 0x000e220000000a00 */
[----:B------:R-:W1:Y:S02]  /*0320*/  I2F.F64 R12, R14 ;  /* 0x0000000e000c7312 */ /* 0x000e640000201c00 */
[C---:B------:R-:W-:Y:S01]  /*0330*/  IMAD.WIDE R6, R2.reuse, 0x4, R8 ;  /* 0x0000000402067825 */ /* 0x040fe200078e0208 */
[----:B------:R-:W-:-:S03]  /*0340*/  LEA R15, R2, R3, 0x1 ;  /* 0x00000003020f7211 */ /* 0x000fc600078e08ff */
[----:B------:R-:W-:Y:S01]  /*0350*/  IMAD.WIDE R10, R2, 0x4, R6 ;  /* 0x00000004020a7825 */ /* 0x000fe200078e0206 */
[----:B-1----:R-:W-:-:S03]  /*0360*/  DMUL R18, R12, UR6 ;  /* 0x000000060c127c28 */ /* 0x002fc60008000000 */
[----:B------:R-:W-:-:S03]  /*0370*/  IMAD.WIDE R12, R2, 0x4, R10 ;  /* 0x00000004020c7825 */ /* 0x000fc600078e020a */
[----:B------:R1:W2:Y:S01]  /*0380*/  F2I.F64.TRUNC R23, R18 ;  /* 0x0000001200177311 */ /* 0x0002a2000030d100 */
[----:B------:R-:W-:Y:S01]  /*0390*/  IADD3 R0, PT, PT, R15, R2, RZ ;  /* 0x000000020f007210 */ /* 0x000fe20007ffe0ff */
[----:B------:R-:W-:-:S04]  /*03a0*/  IMAD.WIDE R14, R2, 0x4, R12 ;  /* 0x00000004020e7825 */ /* 0x000fc800078e020c */
[----:B0-----:R-:W-:-:S04]  /*03b0*/  IMAD.WIDE R20, R0, 0x4, R20 ;  /* 0x0000000400147825 */ /* 0x001fc800078e0214 */
[----:B------:R-:W-:Y:S01]  /*03c0*/  IMAD.WIDE R16, R2, 0x4, R14 ;  /* 0x0000000402107825 */ /* 0x000fe200078e020e */
[----:B-1----:R-:W0:Y:S01]  /*03d0*/  LDC.64 R18, c[0x0][0x3b0] ;  /* 0x0000ec00ff127b82 */ /* 0x002e220000000a00 */
[----:B--2---:R1:W-:Y:S04]  /*03e0*/  STG.E desc[UR4][R20.64], R23 ;  /* 0x0000001714007986 */ /* 0x0043e8000c101904 */
[----:B------:R-:W2:Y:S04]  /*03f0*/  LDG.E R4, desc[UR4][R4.64] ;  /* 0x0000000404047981 */ /* 0x000ea8000c1e1900 */
[----:B------:R-:W2:Y:S04]  /*0400*/  LDG.E R11, desc[UR4][R10.64] ;  /* 0x000000040a0b7981 */ /* 0x000ea8000c1e1900 */
[----:B------:R-:W3:Y:S04]  /*0410*/  LDG.E R6, desc[UR4][R6.64] ;  /* 0x0000000406067981 */ /* 0x000ee8000c1e1900 */
[----:B------:R-:W3:Y:S04]  /*0420*/  LDG.E R13, desc[UR4][R12.64] ;  /* 0x000000040c0d7981 */ /* 0x000ee8000c1e1900 */
[----:B------:R-:W4:Y:S04]  /*0430*/  LDG.E R16, desc[UR4][R16.64] ;  /* 0x0000000410107981 */ /* 0x000f28000c1e1900 */
[----:B------:R-:W5:Y:S04]  /*0440*/  LDG.E R8, desc[UR4][R8.64] ;  /* 0x0000000408087981 */ /* 0x000f68000c1e1900 */
[----:B------:R-:W5:Y:S01]  /*0450*/  LDG.E R15, desc[UR4][R14.64] ;  /* 0x000000040e0f7981 */ /* 0x000f62000c1e1900 */
[----:B0-----:R-:W-:-:S04]  /*0460*/  IMAD.WIDE R18, R3, 0x4, R18 ;  /* 0x0000000403127825 */ /* 0x001fc800078e0212 */
[----:B--2---:R-:W-:Y:S01]  /*0470*/  IMAD R25, R11, 0x5a, R4 ;  /* 0x0000005a0b197824 */ /* 0x004fe200078e0204 */
[----:B---3--:R-:W-:-:S04]  /*0480*/  IADD3 R22, PT, PT, R6, R13, RZ ;  /* 0x0000000d06167210 */ /* 0x008fc80007ffe0ff */
[----:B----4-:R-:W-:-:S05]  /*0490*/  IADD3 R25, PT, PT, R16, R25, RZ ;  /* 0x0000001910197210 */ /* 0x010fca0007ffe0ff */
[----:B------:R-:W-:Y:S01]  /*04a0*/  IMAD R25, R22, 0x37, R25 ;  /* 0x0000003716197824 */ /* 0x000fe200078e0219 */
[----:B-----5:R-:W-:Y:S02]  /*04b0*/  IADD3 R4, PT, PT, R8, R15, RZ ;  /* 0x0000000f08047210 */ /* 0x020fe40007ffe0ff */
[----:B------:R-:W0:Y:S03]  /*04c0*/  LDC.64 R14, c[0x0][0x3a0] ;  /* 0x0000e800ff0e7b82 */ /* 0x000e260000000a00 */
[----:B------:R-:W-:-:S04]  /*04d0*/  IMAD R25, R4, 0xc, R25 ;  /* 0x0000000c04197824 */ /* 0x000fc800078e0219 */
[----:B------:R-:W2:Y:S01]  /*04e0*/  I2F.F64 R10, R25 ;  /* 0x00000019000a7312 */ /* 0x000ea20000201c00 */
[----:B------:R-:W-:-:S04]  /*04f0*/  IMAD.WIDE R4, R2, 0x4, R18 ;  /* 0x0000000402047825 */ /* 0x000fc800078e0212 */
[----:B------:R-:W-:Y:S01]  /*0500*/  IMAD.WIDE R6, R2, 0x4, R4 ;  /* 0x0000000402067825 */ /* 0x000fe200078e0204 */
[----:B--2---:R-:W-:-:S03]  /*0510*/  DMUL R12, R10, UR6 ;  /* 0x000000060a0c7c28 */ /* 0x004fc60008000000 */
[----:B------:R-:W-:-:S04]  /*0520*/  IMAD.WIDE R16, R2, 0x4, R6 ;  /* 0x0000000402107825 */ /* 0x000fc800078e0206 */
[----:B------:R-:W-:-:S03]  /*0530*/  IMAD.WIDE R10, R2, 0x4, R16 ;  /* 0x00000004020a7825 */ /* 0x000fc600078e0210 */
[----:B------:R-:W2:Y:S01]  /*0540*/  F2I.F64.TRUNC R13, R12 ;  /* 0x0000000c000d7311 */ /* 0x000ea2000030d100 */
[----:B0-----:R-:W-:-:S04]  /*0550*/  IMAD.WIDE R14, R0, 0x4, R14 ;  /* 0x00000004000e7825 */ /* 0x001fc800078e020e */
[----:B------:R-:W-:-:S04]  /*0560*/  IMAD.WIDE R8, R2, 0x4, R10 ;  /* 0x0000000402087825 */ /* 0x000fc800078e020a */
[----:B------:R-:W-:Y:S01]  /*0570*/  IMAD.WIDE R2, R2, 0x4, R8 ;  /* 0x0000000402027825 */ /* 0x000fe200078e0208 */
[----:B--2---:R0:W-:Y:S04]  /*0580*/  STG.E desc[UR4][R14.64], R13 ;  /* 0x0000000d0e007986 */ /* 0x0041e8000c101904 */
[----:B------:R-:W1:Y:S04]  /*0590*/  LDG.E R18, desc[UR4][R18.64] ;  /* 0x0000000412127981 */ /* 0x000e68000c1e1900 */
[----:B------:R-:W1:Y:S04]  /*05a0*/  LDG.E R17, desc[UR4][R16.64] ;  /* 0x0000000410117981 */ /* 0x000e68000c1e1900 */
[----:B------:R-:W2:Y:S04]  /*05b0*/  LDG.E R6, desc[UR4][R6.64] ;  /* 0x0000000406067981 */ /* 0x000ea8000c1e1900 */
[----:B------:R-:W2:Y:S04]  /*05c0*/  LDG.E R11, desc[UR4][R10.64] ;  /* 0x000000040a0b7981 */ /* 0x000ea8000c1e1900 */
[----:B------:R-:W3:Y:S04]  /*05d0*/  LDG.E R2, desc[UR4][R2.64] ;  /* 0x0000000402027981 */ /* 0x000ee8000c1e1900 */
[----:B------:R-:W0:Y:S04]  /*05e0*/  LDG.E R4, desc[UR4][R4.64] ;  /* 0x0000000404047981 */ /* 0x000e28000c1e1900 */
[----:B------:R-:W0:Y:S01]  /*05f0*/  LDG.E R9, desc[UR4][R8.64] ;  /* 0x0000000408097981 */ /* 0x000e22000c1e1900 */
[----:B-1----:R-:W-:Y:S01]  /*0600*/  IMAD R21, R17, 0x5a, R18 ;  /* 0x0000005a11157824 */ /* 0x002fe200078e0212 */
[----:B--2---:R-:W-:-:S02]  /*0610*/  IADD3 R12, PT, PT, R6, R11, RZ ;  /* 0x0000000b060c7210 */ /* 0x004fc40007ffe0ff */
[----:B------:R-:W1:Y:S02]  /*0620*/  LDC.64 R10, c[0x0][0x3b8] ;  /* 0x0000ee00ff0a7b82 */ /* 0x000e640000000a00 */
[----:B---3--:R-:W-:-:S05]  /*0630*/  IADD3 R21, PT, PT, R2, R21, RZ ;  /* 0x0000001502157210 */ /* 0x008fca0007ffe0ff */
[----:B------:R-:W-:Y:S01]  /*0640*/  IMAD R12, R12, 0x37, R21 ;  /* 0x000000370c0c7824 */ /* 0x000fe200078e0215 */
[----:B0-----:R-:W-:-:S05]  /*0650*/  IADD3 R13, PT, PT, R4, R9, RZ ;  /* 0x00000009040d7210 */ /* 0x001fca0007ffe0ff */
[----:B------:R-:W-:-:S04]  /*0660*/  IMAD R12, R13, 0xc, R12 ;  /* 0x0000000c0d0c7824 */ /* 0x000fc800078e020c */
[----:B------:R-:W0:Y:S02]  /*0670*/  I2F.F64 R6, R12 ;  /* 0x0000000c00067312 */ /* 0x000e240000201c00 */
[----:B0-----:R-:W-:-:S10]  /*0680*/  DMUL R6, R6, UR6 ;  /* 0x0000000606067c28 */ /* 0x001fd40008000000 */
[----:B------:R-:W0:Y:S01]  /*0690*/  F2I.F64.TRUNC R7, R6 ;  /* 0x0000000600077311 */ /* 0x000e22000030d100 */
[----:B-1----:R-:W-:-:S05]  /*06a0*/  IMAD.WIDE R2, R0, 0x4, R10 ;  /* 0x0000000400027825 */ /* 0x002fca00078e020a */
[----:B0-----:R-:W-:Y:S01]  /*06b0*/  STG.E desc[UR4][R2.64], R7 ;  /* 0x0000000702007986 */ /* 0x001fe2000c101904 */
[----:B------:R-:W-:Y:S05]  /*06c0*/  EXIT ;  /* 0x000000000000794d */ /* 0x000fea0003800000 */
.L_x_30:
[----:B------:R-:W0:Y:S01]  /*06d0*/  LDC.64 R4, c[0x0][0x390] ;  /* 0x0000e400ff047b82 */ /* 0x000e220000000a00 */
[----:B------:R-:W-:-:S07]  /*06e0*/  IMAD R13, R0, R2, R7 ;  /* 0x00000002000d7224 */ /* 0x000fce00078e0207 */
[----:B------:R-:W1:Y:S08]  /*06f0*/  LDC.64 R6, c[0x0][0x3a8] ;  /* 0x0000ea00ff067b82 */ /* 0x000e700000000a00 */
[----:B------:R-:W2:Y:S01]  /*0700*/  LDC.64 R8, c[0x0][0x3a0] ;  /* 0x0000e800ff087b82 */ /* 0x000ea20000000a00 */
[----:B0-----:R-:W-:-:S07]  /*0710*/  IMAD.WIDE R2, R13, 0x4, R4 ;  /* 0x000000040d027825 */ /* 0x001fce00078e0204 */
[----:B------:R-:W0:Y:S01]  /*0720*/  LDC.64 R10, c[0x0][0x3c0] ;  /* 0x0000f000ff0a7b82 */ /* 0x000e220000000a00 */
[----:B------:R3:W4:Y:S01]  /*0730*/  LDG.E R15, desc[UR4][R2.64] ;  /* 0x00000004020f7981 */ /* 0x000722000c1e1900 */
[----:B-1----:R-:W-:-:S06]  /*0740*/  IMAD.WIDE R6, R13, 0x4, R6 ;  /* 0x000000040d067825 */ /* 0x002fcc00078e0206 */
[----:B------:R-:W1:Y:S01]  /*0750*/  LDC.64 R4, c[0x0][0x388] ;  /* 0x0000e200ff047b82 */ /* 0x000e620000000a00 */
[----:B--2---:R-:W-:-:S07]  /*0760*/  IMAD.WIDE R8, R13, 0x4, R8 ;  /* 0x000000040d087825 */ /* 0x004fce00078e0208 */
[----:B---3--:R-:W2:Y:S01]  /*0770*/  LDC.64 R2, c[0x0][0x3b8] ;  /* 0x0000ee00ff027b82 */ /* 0x008ea20000000a00 */
[----:B-1----:R-:W-:-:S05]  /*0780*/  IMAD.WIDE R4, R13, 0x4, R4 ;  /* 0x000000040d047825 */ /* 0x002fca00078e0204 */
[----:B----4-:R-:W-:Y:S04]  /*0790*/  STG.E desc[UR4][R4.64], R15 ;  /* 0x0000000f04007986 */ /* 0x010fe8000c101904 */
[----:B------:R-:W3:Y:S01]  /*07a0*/  LDG.E R7, desc[UR4][R6.64] ;  /* 0x0000000406077981 */ /* 0x000ee2000c1e1900 */
[----:B0-----:R-:W-:-:S03]  /*07b0*/  IMAD.WIDE R10, R13, 0x4, R10 ;  /* 0x000000040d0a7825 */ /* 0x001fc600078e020a */
[----:B---3--:R-:W-:Y:S04]  /*07c0*/  STG.E desc[UR4][R8.64], R7 ;  /* 0x0000000708007986 */ /* 0x008fe8000c101904 */
[----:B------:R-:W3:Y:S01]  /*07d0*/  LDG.E R11, desc[UR4][R10.64] ;  /* 0x000000040a0b7981 */ /* 0x000ee2000c1e1900 */
[----:B--2---:R-:W-:-:S05]  /*07e0*/  IMAD.WIDE R2, R13, 0x4, R2 ;  /* 0x000000040d027825 */ /* 0x004fca00078e0202 */
[----:B---3--:R-:W-:Y:S01]  /*07f0*/  STG.E desc[UR4][R2.64], R11 ;  /* 0x0000000b02007986 */ /* 0x008fe2000c101904 */
[----:B------:R-:W-:Y:S05]  /*0800*/  EXIT ;  /* 0x000000000000794d */ /* 0x000fea0003800000 */
.L_x_31:
        /* <DEDUP_REMOVED lines=15> */
.L_x_43:


//--------------------- .text._Z27kernel_imgblurg_separable_1PiS_S_S_S_S_ii --------------------------
	.section	.text._Z27kernel_imgblurg_separable_1PiS_S_S_S_S_ii,"ax",@progbits
	.align	128
        .global         _Z27kernel_imgblurg_separable_1PiS_S_S_S_S_ii
        .type           _Z27kernel_imgblurg_separable_1PiS_S_S_S_S_ii,@function
        .size           _Z27kernel_imgblurg_separable_1PiS_S_S_S_S_ii,(.L_x_44 - _Z27kernel_imgblurg_separable_1PiS_S_S_S_S_ii)
        .other          _Z27kernel_imgblurg_separable_1PiS_S_S_S_S_ii,@"STO_CUDA_ENTRY STV_DEFAULT"
_Z27kernel_imgblurg_separable_1PiS_S_S_S_S_ii:
.text._Z27kernel_imgblurg_separable_1PiS_S_S_S_S_ii:
[----:B------:R-:W-:Y:S01]  /*0000*/  LDC R1, c[0x0][0x37c] ;  /* 0x0000df00ff017b82 */ /* 0x000fe20000000800 */
[----:B------:R-:W0:Y:S07]  /*0010*/  S2R R0, SR_TID.X ;  /* 0x0000000000007919 */ /* 0x000e2e0000002100 */
[----:B------:R-:W0:Y:S01]  /*0020*/  S2UR UR4, SR_CTAID.X ;  /* 0x00000000000479c3 */ /* 0x000e220000002500 */
[----:B------:R-:W1:Y:S01]  /*0030*/  LDCU.64 UR6, c[0x0][0x3b0] ;  /* 0x00007600ff0677ac */ /* 0x000e620008000a00 */
[----:B------:R-:W2:Y:S06]  /*0040*/  S2R R2, SR_TID.Y ;  /* 0x0000000000027919 */ /* 0x000eac0000002200 */
[----:B------:R-:W0:Y:S08]  /*0050*/  LDC R3, c[0x0][0x360] ;  /* 0x0000d800ff037b82 */ /* 0x000e300000000800 */
[----:B------:R-:W2:Y:S08]  /*0060*/  S2UR UR5, SR_CTAID.Y ;  /* 0x00000000000579c3 */ /* 0x000eb00000002600 */
[----:B------:R-:W2:Y:S01]  /*0070*/  LDC R5, c[0x0][0x364] ;  /* 0x0000d900ff057b82 */ /* 0x000ea20000000800 */
[----:B0-----:R-:W-:-:S05]  /*0080*/  IMAD R0, R3, UR4, R0 ;  /* 0x0000000403007c24 */ /* 0x001fca000f8e0200 */
[----:B-1----:R-:W-:Y:S01]  /*0090*/  ISETP.GE.AND P0, PT, R0, UR7, PT ;  /* 0x0000000700007c0c */ /* 0x002fe2000bf06270 */
[----:B--2---:R-:W-:-:S05]  /*00a0*/  IMAD R3, R5, UR5, R2 ;  /* 0x0000000505037c24 */ /* 0x004fca000f8e0202 */
[----:B------:R-:W-:-:S13]  /*00b0*/  ISETP.GE.OR P0, PT, R3, UR6, P0 ;  /* 0x0000000603007c0c */ /* 0x000fda0008706670 */
[----:B------:R-:W-:Y:S05]  /*00c0*/  @P0 EXIT ;  /* 0x000000000000094d */ /* 0x000fea0003800000 */
[----:B------:R-:W0:Y:S01]  /*00d0*/  LDC.64 R6, c[0x0][0x380] ;  /* 0x0000e000ff067b82 */ /* 0x000e220000000a00 */
[----:B------:R-:W1:Y:S01]  /*00e0*/  LDCU.64 UR4, c[0x0][0x358] ;  /* 0x00006b00ff0477ac */ /* 0x000e620008000a00 */
[----:B------:R-:W-:-:S06]  /*00f0*/  IMAD R0, R3, UR7, R0 ;  /* 0x0000000703007c24 */ /* 0x000fcc000f8e0200 */
[----:B------:R-:W2:Y:S08]  /*0100*/  LDC.64 R4, c[0x0][0x388] ;  /* 0x0000e200ff047b82 */ /* 0x000eb00000000a00 */
[----:B------:R-:W3:Y:S01]  /*0110*/  LDC.64 R2, c[0x0][0x390] ;  /* 0x0000e400ff027b82 */ /* 0x000ee20000000a00 */
[----:B0-----:R-:W-:-:S05]  /*0120*/  IMAD.WIDE R6, R0, 0x4, R6 ;  /* 0x0000000400067825 */ /* 0x001fca00078e0206 */
[----:B-1----:R-:W4:Y:S04]  /*0130*/  LDG.E R8, desc[UR4][R6.64+-0xc] ;  /* 0xfffff40406087981 */ /* 0x002f28000c1e1900 */
[----:B------:R-:W4:Y:S04]  /*0140*/  LDG.E R11, desc[UR4][R6.64] ;  /* 0x00000004060b7981 */ /* 0x000f28000c1e1900 */
[----:B------:R-:W5:Y:S04]  /*0150*/  LDG.E R10, desc[UR4][R6.64+-0x4] ;  /* 0xfffffc04060a7981 */ /* 0x000f68000c1e1900 */
[----:B------:R-:W5:Y:S04]  /*0160*/  LDG.E R13, desc[UR4][R6.64+0x4] ;  /* 0x00000404060d7981 */ /* 0x000f68000c1e1900 */
[----:B------:R-:W2:Y:S04]  /*0170*/  LDG.E R14, desc[UR4][R6.64+0xc] ;  /* 0x00000c04060e7981 */ /* 0x000ea8000c1e1900 */
[----:B------:R-:W3:Y:S04]  /*0180*/  LDG.E R9, desc[UR4][R6.64+-0x8] ;  /* 0xfffff80406097981 */ /* 0x000ee8000c1e1900 */
[----:B------:R-:W3:Y:S01]  /*0190*/  LDG.E R12, desc[UR4][R6.64+0x8] ;  /* 0x00000804060c7981 */ /* 0x000ee2000c1e1900 */
[----:B----4-:R-:W-:Y:S01]  /*01a0*/  IMAD R11, R11, 0x5a, R8 ;  /* 0x0000005a0b0b7824 */ /* 0x010fe200078e0208 */
[----:B-----5:R-:W-:-:S04]  /*01b0*/  IADD3 R10, PT, PT, R10, R13, RZ ;  /* 0x0000000d0a0a7210 */ /* 0x020fc80007ffe0ff */
[----:B--2---:R-:W-:-:S05]  /*01c0*/  IADD3 R11, PT, PT, R14, R11, RZ ;  /* 0x0000000b0e0b7210 */ /* 0x004fca0007ffe0ff */
[----:B------:R-:W-:Y:S01]  /*01d0*/  IMAD R11, R10, 0x37, R11 ;  /* 0x000000370a0b7824 */ /* 0x000fe200078e020b */
[----:B---3--:R-:W-:Y:S01]  /*01e0*/  IADD3 R12, PT, PT, R9, R12, RZ ;  /* 0x0000000c090c7210 */ /* 0x008fe20007ffe0ff */
[----:B------:R-:W-:Y:S02]  /*01f0*/  IMAD.WIDE R8, R0, 0x4, R4 ;  /* 0x0000000400087825 */ /* 0x000fe400078e0204 */
[----:B------:R-:W0:Y:S02]  /*0200*/  LDC.64 R4, c[0x0][0x398] ;  /* 0x0000e600ff047b82 */ /* 0x000e240000000a00 */
[----:B------:R-:W-:Y:S02]  /*0210*/  IMAD R13, R12, 0xc, R11 ;  /* 0x0000000c0c0d7824 */ /* 0x000fe400078e020b */
[----:B------:R-:W-:-:S03]  /*0220*/  IMAD.WIDE R10, R0, 0x4, R2 ;  /* 0x00000004000a7825 */ /* 0x000fc600078e0202 */
[----:B------:R1:W-:Y:S01]  /*0230*/  STG.E desc[UR4][R8.64], R13 ;  /* 0x0000000d08007986 */ /* 0x0003e2000c101904 */
[----:B------:R-:W2:Y:S03]  /*0240*/  LDC.64 R2, c[0x0][0x3a0] ;  /* 0x0000e800ff027b82 */ /* 0x000ea60000000a00 */
[----:B------:R-:W3:Y:S04]  /*0250*/  LDG.E R6, desc[UR4][R10.64+-0xc] ;  /* 0xfffff4040a067981 */ /* 0x000ee8000c1e1900 */
[----:B------:R-:W3:Y:S04]  /*0260*/  LDG.E R15, desc[UR4][R10.64] ;  /* 0x000000040a0f7981 */ /* 0x000ee8000c1e1900 */
[----:B------:R-:W4:Y:S04]  /*0270*/  LDG.E R12, desc[UR4][R10.64+-0x4] ;  /* 0xfffffc040a0c7981 */ /* 0x000f28000c1e1900 */
[----:B------:R-:W4:Y:S04]  /*0280*/  LDG.E R17, desc[UR4][R10.64+0x4] ;  /* 0x000004040a117981 */ /* 0x000f28000c1e1900 */
[----:B------:R-:W5:Y:S04]  /*0290*/  LDG.E R16, desc[UR4][R10.64+0xc] ;  /* 0x00000c040a107981 */ /* 0x000f68000c1e1900 */
[----:B------:R-:W5:Y:S04]  /*02a0*/  LDG.E R7, desc[UR4][R10.64+-0x8] ;  /* 0xfffff8040a077981 */ /* 0x000f68000c1e1900 */
[----:B------:R-:W5:Y:S01]  /*02b0*/  LDG.E R14, desc[UR4][R10.64+0x8] ;  /* 0x000008040a0e7981 */ /* 0x000f62000c1e1900 */
[----:B0-----:R-:W-:-:S04]  /*02c0*/  IMAD.WIDE R4, R0, 0x4, R4 ;  /* 0x0000000400047825 */ /* 0x001fc800078e0204 */
[----:B--2---:R-:W-:-:S04]  /*02d0*/  IMAD.WIDE R2, R0, 0x4, R2 ;  /* 0x0000000400027825 */ /* 0x004fc800078e0202 */
[----:B---3--:R-:W-:Y:S01]  /*02e0*/  IMAD R15, R15, 0x5a, R6 ;  /* 0x0000005a0f0f7824 */ /* 0x008fe200078e0206 */
[----:B----4-:R-:W-:-:S04]  /*02f0*/  IADD3 R12, PT, PT, R12, R17, RZ ;  /* 0x000000110c0c7210 */ /* 0x010fc80007ffe0ff */
[----:B-----5:R-:W-:-:S05]  /*0300*/  IADD3 R15, PT, PT, R16, R15, RZ ;  /* 0x0000000f100f7210 */ /* 0x020fca0007ffe0ff */
[----:B------:R-:W-:Y:S01]  /*0310*/  IMAD R12, R12, 0x37, R15 ;  /* 0x000000370c0c7824 */ /* 0x000fe200078e020f */
[----:B------:R-:W-:-:S05]  /*0320*/  IADD3 R7, PT, PT, R7, R14, RZ ;  /* 0x0000000e07077210 */ /* 0x000fca0007ffe0ff */
[----:B-1----:R-:W-:Y:S02]  /*0330*/  IMAD R9, R7, 0xc, R12 ;  /* 0x0000000c07097824 */ /* 0x002fe400078e020c */
[----:B------:R-:W0:Y:S03]  /*0340*/  LDC.64 R6, c[0x0][0x3a8] ;  /* 0x0000ea00ff067b82 */ /* 0x000e260000000a00 */
[----:B------:R0:W-:Y:S04]  /*0350*/  STG.E desc[UR4][R4.64], R9 ;  /* 0x0000000904007986 */ /* 0x0001e8000c101904 */
        /* <DEDUP_REMOVED lines=12> */
[----:B-----5:R-:W-:-:S05]  /*0420*/  IADD3 R10, PT, PT, R10, R15, RZ ;  /* 0x0000000f0a0a7210 */ /* 0x020fca0007ffe0ff */
[----:B------:R-:W-:-:S05]  /*0430*/  IMAD R11, R10, 0xc, R11 ;  /* 0x0000000c0a0b7824 */ /* 0x000fca00078e020b */
[----:B------:R-:W-:Y:S01]  /*0440*/  STG.E desc[UR4][R4.64], R11 ;  /* 0x0000000b04007986 */ /* 0x000fe2000c101904 */
[----:B------:R-:W-:Y:S05]  /*0450*/  EXIT ;  /* 0x000000000000794d */ /* 0x000fea0003800000 */
.L_x_32:
        /* <DEDUP_REMOVED lines=10> */
.L_x_44:


//--------------------- .text._Z13kernel_memsetPiii --------------------------
	.section	.text._Z13kernel_memsetPiii,"ax",@progbits
	.align	128
        .global         _Z13kernel_memsetPiii
        .type           _Z13kernel_memsetPiii,@function
        .size           _Z13kernel_memsetPiii,(.L_x_45 - _Z13kernel_memsetPiii)
        .other          _Z13kernel_memsetPiii,@"STO_CUDA_ENTRY STV_DEFAULT"
_Z13kernel_memsetPiii:
.text._Z13kernel_memsetPiii:
        /* <DEDUP_REMOVED lines=15> */
[----:B------:R-:W-:-:S04]  /*00f0*/  IMAD R5, R0, UR6, R5 ;  /* 0x0000000600057c24 */ /* 0x000fc8000f8e0205 */
[----:B0-----:R-:W-:-:S05]  /*0100*/  IMAD.WIDE R2, R5, 0x4, R2 ;  /* 0x0000000405027825 */ /* 0x001fca00078e0202 */
[----:B-1----:R-:W-:Y:S01]  /*0110*/  STG.E desc[UR4][R2.64], RZ ;  /* 0x000000ff02007986 */ /* 0x002fe2000c101904 */
[----:B------:R-:W-:Y:S05]  /*0120*/  EXIT ;  /* 0x000000000000794d */ /* 0x000fea0003800000 */
.L_x_33:
        /* <DEDUP_REMOVED lines=13> */
.L_x_45:


//--------------------- .text._Z21kernel_strong_cornersPiPfii --------------------------
	.section	.text._Z21kernel_strong_cornersPiPfii,"ax",@progbits
	.align	128
        .global         _Z21kernel_strong_cornersPiPfii
        .type           _Z21kernel_strong_cornersPiPfii,@function
        .size           _Z21kernel_strong_cornersPiPfii,(.L_x_46 - _Z21kernel_strong_cornersPiPfii)
        .other          _Z21kernel_strong_cornersPiPfii,@"STO_CUDA_ENTRY STV_DEFAULT"
_Z21kernel_strong_cornersPiPfii:
.text._Z21kernel_strong_cornersPiPfii:
        /* <DEDUP_REMOVED lines=19> */
[----:B------:R-:W-:-:S04]  /*0130*/  IMAD R5, R5, UR8, R0 ;  /* 0x0000000805057c24 */ /* 0x000fc8000f8e0200 */
[----:B0-----:R-:W-:-:S06]  /*0140*/  IMAD.WIDE R2, R5, 0x4, R2 ;  /* 0x0000000405027825 */ /* 0x001fcc00078e0202 */
[----:B-1----:R-:W2:Y:S02]  /*0150*/  LDG.E R2, desc[UR4][R2.64] ;  /* 0x0000000402027981 */ /* 0x002ea4000c1e1900 */
[----:B--2---:R-:W-:-:S13]  /*0160*/  FSETP.GEU.AND P0, PT, R2, RZ, PT ;  /* 0x000000ff0200720b */ /* 0x004fda0003f0e000 */
[----:B------:R-:W-:Y:S05]  /*0170*/  @P0 EXIT ;  /* 0x000000000000094d */ /* 0x000fea0003800000 */
[----:B------:R-:W0:Y:S02]  /*0180*/  LDC.64 R2, c[0x0][0x380] ;  /* 0x0000e000ff027b82 */ /* 0x000e240000000a00 */
[----:B0-----:R-:W-:-:S05]  /*0190*/  IMAD.WIDE R2, R5, 0x4, R2 ;  /* 0x0000000405027825 */ /* 0x001fca00078e0202 */
[----:B------:R-:W-:Y:S01]  /*01a0*/  STG.E desc[UR4][R2.64], RZ ;  /* 0x000000ff02007986 */ /* 0x000fe2000c101904 */
[----:B------:R-:W-:Y:S05]  /*01b0*/  EXIT ;  /* 0x000000000000794d */ /* 0x000fea0003800000 */
.L_x_34:
        /* <DEDUP_REMOVED lines=12> */
.L_x_46:


//--------------------- .text._Z16kernel_warmingupv --------------------------
	.section	.text._Z16kernel_warmingupv,"ax",@progbits
	.align	128
        .global         _Z16kernel_warmingupv
        .type           _Z16kernel_warmingupv,@function
        .size           _Z16kernel_warmingupv,(.L_x_47 - _Z16kernel_warmingupv)
        .other          _Z16kernel_warmingupv,@"STO_CUDA_ENTRY STV_DEFAULT"
_Z16kernel_warmingupv:
.text._Z16kernel_warmingupv:
[----:B------:R-:W-:Y:S01]  /*0000*/  LDC R1, c[0x0][0x37c] ;  /* 0x0000df00ff017b82 */ /* 0x000fe20000000800 */
[----:B------:R-:W-:Y:S05]  /*0010*/  EXIT ;  /* 0x000000000000794d */ /* 0x000fea0003800000 */
.L_x_35:
        /* <DEDUP_REMOVED lines=14> */
.L_x_47:


//--------------------- .nv.shared.reserved.0     --------------------------
	.section	.nv.shared.reserved.0,"aw",@nobits
	.weak		__nv_reservedSMEM_offset_0_alias
	.size		__nv_reservedSMEM_offset_0_alias, 0, 64
	.other		__nv_reservedSMEM_offset_0_alias,@"STO_CUDA_RESERVED_SHARED STV_DEFAULT"
__nv_reservedSMEM_offset_0_alias:
	.zero		0
	.zero		64


//--------------------- .nv.shared._Z15kernel_find_maxPfS_Pij --------------------------
	.section	.nv.shared._Z15kernel_find_maxPfS_Pij,"aw",@nobits
	.sectionflags	@""
	.align	4
.nv.shared._Z15kernel_find_maxPfS_Pij:
	.zero		2048


//--------------------- .nv.constant0._Z18kernel_coordinatesPfPA2_fPiiiS2_ --------------------------
	.section	.nv.constant0._Z18kernel_coordinatesPfPA2_fPiiiS2_,"a",@progbits
	.sectionflags	@""
	.align	4
.nv.constant0._Z18kernel_coordinatesPfPA2_fPiiiS2_:
	.zero		936


//--------------------- .nv.constant0._Z22kernel_imgradient5_smoPhiiPiS0_S0_S0_ --------------------------
	.section	.nv.constant0._Z22kernel_imgradient5_smoPhiiPiS0_S0_S0_,"a",@progbits
	.sectionflags	@""
	.align	4
.nv.constant0._Z22kernel_imgradient5_smoPhiiPiS0_S0_S0_:
	.zero		944


//--------------------- .nv.constant0._Z14kernel_Ix2y2xyPiS_S_S_S_ii --------------------------
	.section	.nv.constant0._Z14kernel_Ix2y2xyPiS_S_S_S_ii,"a",@progbits
	.sectionflags	@""
	.align	4
.nv.constant0._Z14kernel_Ix2y2xyPiS_S_S_S_ii:
	.zero		944


//--------------------- .nv.constant0._Z17kernel_cornernessPiS_S_Pfii --------------------------
	.section	.nv.constant0._Z17kernel_cornernessPiS_S_Pfii,"a",@progbits
	.sectionflags	@""
	.align	4
.nv.constant0._Z17kernel_cornernessPiS_S_Pfii:
	.zero		936


//--------------------- .nv.constant0._Z20kernel_selcornernessPfS_iiPiS_S0_f --------------------------
	.section	.nv.constant0._Z20kernel_selcornernessPfS_iiPiS_S0_f,"a",@progbits
	.sectionflags	@""
	.align	4
.nv.constant0._Z20kernel_selcornernessPfS_iiPiS_S0_f:
	.zero		948


//--------------------- .nv.constant0._Z15kernel_find_maxPfS_Pij --------------------------
	.section	.nv.constant0._Z15kernel_find_maxPfS_Pij,"a",@progbits
	.sectionflags	@""
	.align	4
.nv.constant0._Z15kernel_find_maxPfS_Pij:
	.zero		924


//--------------------- .nv.constant0._Z27kernel_imgblurg_separable_2PiS_S_S_S_S_S_S_S_ii --------------------------
	.section	.nv.constant0._Z27kernel_imgblurg_separable_2PiS_S_S_S_S_S_S_S_ii,"a",@progbits
	.sectionflags	@""
	.align	4
.nv.constant0._Z27kernel_imgblurg_separable_2PiS_S_S_S_S_S_S_S_ii:
	.zero		976


//--------------------- .nv.constant0._Z27kernel_imgblurg_separable_1PiS_S_S_S_S_ii --------------------------
	.section	.nv.constant0._Z27kernel_imgblurg_separable_1PiS_S_S_S_S_ii,"a",@progbits
	.sectionflags	@""
	.align	4
.nv.constant0._Z27kernel_imgblurg_separable_1PiS_S_S_S_S_ii:
	.zero		952


//--------------------- .nv.constant0._Z13kernel_memsetPiii --------------------------
	.section	.nv.constant0._Z13kernel_memsetPiii,"a",@progbits
	.sectionflags	@""
	.align	4
.nv.constant0._Z13kernel_memsetPiii:
	.zero		912


//--------------------- .nv.constant0._Z21kernel_strong_cornersPiPfii --------------------------
	.section	.nv.constant0._Z21kernel_strong_cornersPiPfii,"a",@progbits
	.sectionflags	@""
	.align	4
.nv.constant0._Z21kernel_strong_cornersPiPfii:
	.zero		920


//--------------------- .nv.constant0._Z16kernel_warmingupv --------------------------
	.section	.nv.constant0._Z16kernel_warmingupv,"a",@progbits
	.sectionflags	@""
	.align	4
.nv.constant0._Z16kernel_warmingupv:
	.zero		896


//--------------------- SYMBOLS --------------------------

	.type		.nv.reservedSmem.offset0,@object
	.size		.nv.reservedSmem.offset0,0x4
	.type		.nv.reservedSmem.cap,@object
	.size		.nv.reservedSmem.cap,0x4
